	.target	sm_90a

	.elftype	@"ET_EXEC"


//--------------------- .note.nv.tkinfo           --------------------------
	.section	.note.nv.tkinfo,"",@"SHT_NOTE"
	.sectionflags	@"SHF_NOTE_NV_TKINFO"
	.tkinfo
        /*0018*/ 	.word	0x00000002
        /*0030*/ 	.string	""
        /*0030*/ 	.string	"ptxas"
        /*0030*/ 	.string	"Cuda compilation tools, release 13.0, V13.0.88"
        /*0030*/ 	.string	"Build cuda_13.0.r13.0/compiler.36424714_0"
        /*0030*/ 	.string	"-v  -suppress-debug-info  -lineinfo  -arch sm_90a "



//--------------------- .note.nv.cuinfo           --------------------------
	.section	.note.nv.cuinfo,"",@"SHT_NOTE"
	.sectionflags	@"SHF_NOTE_NV_CUINFO"
        /*0018*/ 	.short	0x0002
        /*001a*/ 	.short	0x005a
        /*001c*/ 	.short	0x0082
	.zero		2


//--------------------- .nv.info                  --------------------------
	.section	.nv.info,"",@"SHT_CUDA_INFO"
	.align	4


	//----- nvinfo : EIATTR_REGCOUNT
	.align		4
        /*0000*/ 	.byte	0x04, 0x2f
        /*0002*/ 	.short	(.L_1 - .L_0)
	.align		4
.L_0:
        /*0004*/ 	.word	index@(gluon_wgmma)
        /*0008*/ 	.word	0x0000002a


	//----- nvinfo : EIATTR_FRAME_SIZE
	.align		4
.L_1:
        /*000c*/ 	.byte	0x04, 0x11
        /*000e*/ 	.short	(.L_3 - .L_2)
	.align		4
.L_2:
        /*0010*/ 	.word	index@(gluon_wgmma)
        /*0014*/ 	.word	0x00000000


	//----- nvinfo : EIATTR_MIN_STACK_SIZE
	.align		4
.L_3:
        /*0018*/ 	.byte	0x04, 0x12
        /*001a*/ 	.short	(.L_5 - .L_4)
	.align		4
.L_4:
        /*001c*/ 	.word	index@(gluon_wgmma)
        /*0020*/ 	.word	0x00000000
.L_5:


//--------------------- .nv.compat                --------------------------
	.section	.nv.compat,"",@"SHT_CUDA_COMPAT_INFO"
	.align	4
        /*0000*/ 	.byte	0x02, 0x09, 0x01, 0x00, 0x02, 0x02, 0x04, 0x00, 0x02, 0x05, 0x05, 0x00, 0x03, 0x07, 0x01, 0x01
        /*0010*/ 	.byte	0x02, 0x03, 0x03, 0x00, 0x02, 0x06, 0x01, 0x00, 0x04, 0x0b, 0x08, 0x00, 0x00, 0x00, 0x00, 0x00
        /*0020*/ 	.byte	0x00, 0x00, 0x00, 0x00


//--------------------- .nv.info.gluon_wgmma      --------------------------
	.section	.nv.info.gluon_wgmma,"",@"SHT_CUDA_INFO"
	.sectionflags	@""
	.align	4


	//----- nvinfo : EIATTR_CUDA_API_VERSION
	.align		4
        /*0000*/ 	.byte	0x04, 0x37
        /*0002*/ 	.short	(.L_7 - .L_6)
.L_6:
        /*0004*/ 	.word	0x00000082


	//----- nvinfo : EIATTR_KPARAM_INFO
	.align		4
.L_7:
        /*0008*/ 	.byte	0x04, 0x17
        /*000a*/ 	.short	(.L_9 - .L_8)
.L_8:
        /*000c*/ 	.word	0x00000000
        /*0010*/ 	.short	0x000a
        /*0012*/ 	.short	0x0048
        /*0014*/ 	.byte	0x00, 0xf4, 0x21, 0x00


	//----- nvinfo : EIATTR_KPARAM_INFO
	.align		4
.L_9:
        /*0018*/ 	.byte	0x04, 0x17
        /*001a*/ 	.short	(.L_11 - .L_10)
.L_10:
        /*001c*/ 	.word	0x00000000
        /*0020*/ 	.short	0x0009
        /*0022*/ 	.short	0x0040
        /*0024*/ 	.byte	0x00, 0xf4, 0x21, 0x00


	//----- nvinfo : EIATTR_KPARAM_INFO
	.align		4
.L_11:
        /*0028*/ 	.byte	0x04, 0x17
        /*002a*/ 	.short	(.L_13 - .L_12)
.L_12:
        /*002c*/ 	.word	0x00000000
        /*0030*/ 	.short	0x0008
        /*0032*/ 	.short	0x0038
        /*0034*/ 	.byte	0x00, 0xf0, 0x21, 0x00


	//----- nvinfo : EIATTR_KPARAM_INFO
	.align		4
.L_13:
        /*0038*/ 	.byte	0x04, 0x17
        /*003a*/ 	.short	(.L_15 - .L_14)
.L_14:
        /*003c*/ 	.word	0x00000000
        /*0040*/ 	.short	0x0007
        /*0042*/ 	.short	0x0030
        /*0044*/ 	.byte	0x00, 0xf0, 0x21, 0x00


	//----- nvinfo : EIATTR_KPARAM_INFO
	.align		4
.L_15:
        /*0048*/ 	.byte	0x04, 0x17
        /*004a*/ 	.short	(.L_17 - .L_16)
.L_16:
        /*004c*/ 	.word	0x00000000
        /*0050*/ 	.short	0x0006
        /*0052*/ 	.short	0x0028
        /*0054*/ 	.byte	0x00, 0xf0, 0x21, 0x00


	//----- nvinfo : EIATTR_KPARAM_INFO
	.align		4
.L_17:
        /*0058*/ 	.byte	0x04, 0x17
        /*005a*/ 	.short	(.L_19 - .L_18)
.L_18:
        /*005c*/ 	.word	0x00000000
        /*0060*/ 	.short	0x0005
        /*0062*/ 	.short	0x0020
        /*0064*/ 	.byte	0x00, 0xf0, 0x11, 0x00


	//----- nvinfo : EIATTR_KPARAM_INFO
	.align		4
.L_19:
        /*0068*/ 	.byte	0x04, 0x17
        /*006a*/ 	.short	(.L_21 - .L_20)
.L_20:
        /*006c*/ 	.word	0x00000000
        /*0070*/ 	.short	0x0004
        /*0072*/ 	.short	0x001c
        /*0074*/ 	.byte	0x00, 0xf0, 0x11, 0x00


	//----- nvinfo : EIATTR_KPARAM_INFO
	.align		4
.L_21:
        /*0078*/ 	.byte	0x04, 0x17
        /*007a*/ 	.short	(.L_23 - .L_22)
.L_22:
        /*007c*/ 	.word	0x00000000
        /*0080*/ 	.short	0x0003
        /*0082*/ 	.short	0x0018
        /*0084*/ 	.byte	0x00, 0xf0, 0x11, 0x00


	//----- nvinfo : EIATTR_KPARAM_INFO
	.align		4
.L_23:
        /*0088*/ 	.byte	0x04, 0x17
        /*008a*/ 	.short	(.L_25 - .L_24)
.L_24:
        /*008c*/ 	.word	0x00000000
        /*0090*/ 	.short	0x0002
        /*0092*/ 	.short	0x0010
        /*0094*/ 	.byte	0x00, 0xf4, 0x21, 0x00


	//----- nvinfo : EIATTR_KPARAM_INFO
	.align		4
.L_25:
        /*0098*/ 	.byte	0x04, 0x17
        /*009a*/ 	.short	(.L_27 - .L_26)
.L_26:
        /*009c*/ 	.word	0x00000000
        /*00a0*/ 	.short	0x0001
        /*00a2*/ 	.short	0x0008
        /*00a4*/ 	.byte	0x00, 0xf4, 0x21, 0x00


	//----- nvinfo : EIATTR_KPARAM_INFO
	.align		4
.L_27:
        /*00a8*/ 	.byte	0x04, 0x17
        /*00aa*/ 	.short	(.L_29 - .L_28)
.L_28:
        /*00ac*/ 	.word	0x00000000
        /*00b0*/ 	.short	0x0000
        /*00b2*/ 	.short	0x0000
        /*00b4*/ 	.byte	0x00, 0xf4, 0x21, 0x00


	//----- nvinfo : EIATTR_SPARSE_MMA_MASK
	.align		4
.L_29:
        /*00b8*/ 	.byte	0x03, 0x50
        /*00ba*/ 	.short	0x0000


	//----- nvinfo : EIATTR_MAXREG_COUNT
	.align		4
        /*00bc*/ 	.byte	0x03, 0x1b
        /*00be*/ 	.short	0x00ff


	//----- nvinfo : EIATTR_NUM_BARRIERS
	.align		4
        /*00c0*/ 	.byte	0x02, 0x4c
        /*00c2*/ 	.byte	0x01
	.zero		1


	//----- nvinfo : EIATTR_MERCURY_ISA_VERSION
	.align		4
        /*00c4*/ 	.byte	0x03, 0x5f
        /*00c6*/ 	.short	0x0101


	//----- nvinfo : EIATTR_INT_WARP_WIDE_INSTR_OFFSETS
	.align		4
        /*00c8*/ 	.byte	0x04, 0x31
        /*00ca*/ 	.short	(.L_31 - .L_30)


	//   ....[0]....
.L_30:
        /*00cc*/ 	.word	0x000012f0


	//   ....[1]....
        /*00d0*/ 	.word	0x00001380


	//   ....[2]....
        /*00d4*/ 	.word	0x00001590


	//   ....[3]....
        /*00d8*/ 	.word	0x000015a0


	//   ....[4]....
        /*00dc*/ 	.word	0x000015b0


	//   ....[5]....
        /*00e0*/ 	.word	0x00001650


	//   ....[6]....
        /*00e4*/ 	.word	0x00001b30


	//   ....[7]....
        /*00e8*/ 	.word	0x00001b40


	//----- nvinfo : EIATTR_COOP_GROUP_MASK_REGIDS
	.align		4
.L_31:
        /*00ec*/ 	.byte	0x04, 0x29
        /*00ee*/ 	.short	(.L_33 - .L_32)


	//   ....[0]....
.L_32:
        /*00f0*/ 	.word	0xffffffff


	//   ....[1]....
        /*00f4*/ 	.word	0xffffffff


	//   ....[2]....
        /*00f8*/ 	.word	0xffffffff


	//----- nvinfo : EIATTR_COOP_GROUP_INSTR_OFFSETS
	.align		4
.L_33:
        /*00fc*/ 	.byte	0x04, 0x28
        /*00fe*/ 	.short	(.L_35 - .L_34)


	//   ....[0]....
.L_34:
        /*0100*/ 	.word	0x00000150


	//   ....[1]....
        /*0104*/ 	.word	0x00000720


	//   ....[2]....
        /*0108*/ 	.word	0x00000cd0


	//----- nvinfo : EIATTR_MBARRIER_INSTR_OFFSETS
	.align		4
.L_35:
        /*010c*/ 	.byte	0x04, 0x39
        /*010e*/ 	.short	(.L_37 - .L_36)


	//   ....[0]....
.L_36:
        /*0110*/ 	.word	0x000013c0
        /*0114*/ 	.word	0x000000ff
        /*0118*/ 	.word	0x00004000
        /*011c*/ 	.short	0x0100
        /*011e*/ 	.byte	0x08
	.zero		1


	//   ....[1]....
        /*0120*/ 	.word	0x000016f0
        /*0124*/ 	.word	0x000000ff
        /*0128*/ 	.word	0x00004000
        /*012c*/ 	.short	0x010a
        /*012e*/ 	.byte	0x08
	.zero		1


	//   ....[2]....
        /*0130*/ 	.word	0x00001ab0
        /*0134*/ 	.word	0x000000ff
        /*0138*/ 	.word	0x00004000
        /*013c*/ 	.short	0x0108
        /*013e*/ 	.byte	0x08
	.zero		1


	//   ....[3]....
        /*0140*/ 	.word	0x00001bd0
        /*0144*/ 	.word	0x000000ff
        /*0148*/ 	.word	0x00004000
        /*014c*/ 	.short	0x010a
        /*014e*/ 	.byte	0x08
	.zero		1


	//----- nvinfo : EIATTR_NUM_MBARRIERS
	.align		4
.L_37:
        /*0150*/ 	.byte	0x03, 0x38
        /*0152*/ 	.short	0x0001


	//----- nvinfo : EIATTR_EXIT_INSTR_OFFSETS
	.align		4
        /*0154*/ 	.byte	0x04, 0x1c
        /*0156*/ 	.short	(.L_39 - .L_38)


	//   ....[0]....
.L_38:
        /*0158*/ 	.word	0x00001bc0


	//----- nvinfo : EIATTR_REQNTID
	.align		4
.L_39:
        /*015c*/ 	.byte	0x04, 0x10
        /*015e*/ 	.short	(.L_41 - .L_40)
.L_40:
        /*0160*/ 	.word	0x00000100
        /*0164*/ 	.word	0x00000001
        /*0168*/ 	.word	0x00000001


	//----- nvinfo : EIATTR_CRS_STACK_SIZE
	.align		4
.L_41:
        /*016c*/ 	.byte	0x04, 0x1e
        /*016e*/ 	.short	(.L_43 - .L_42)
.L_42:
        /*0170*/ 	.word	0x00000000


	//----- nvinfo : EIATTR_CBANK_PARAM_SIZE
	.align		4
.L_43:
        /*0174*/ 	.byte	0x03, 0x19
        /*0176*/ 	.short	0x0050


	//----- nvinfo : EIATTR_PARAM_CBANK
	.align		4
        /*0178*/ 	.byte	0x04, 0x0a
        /*017a*/ 	.short	(.L_45 - .L_44)
	.align		4
.L_44:
        /*017c*/ 	.word	index@(.nv.constant0.gluon_wgmma)
        /*0180*/ 	.short	0x0210
        /*0182*/ 	.short	0x0050


	//----- nvinfo : EIATTR_SW_WAR
	.align		4
.L_45:
        /*0184*/ 	.byte	0x04, 0x36
        /*0186*/ 	.short	(.L_47 - .L_46)
.L_46:
        /*0188*/ 	.word	0x00000008
.L_47:


//--------------------- .nv.callgraph             --------------------------
	.section	.nv.callgraph,"",@"SHT_CUDA_CALLGRAPH"
	.align	4
	.sectionentsize	8
	.align		4
        /*0000*/ 	.word	0x00000000
	.align		4
        /*0004*/ 	.word	0xffffffff
	.align		4
        /*0008*/ 	.word	0x00000000
	.align		4
        /*000c*/ 	.word	0xfffffffe
	.align		4
        /*0010*/ 	.word	0x00000000
	.align		4
        /*0014*/ 	.word	0xfffffffd
	.align		4
        /*0018*/ 	.word	0x00000000
	.align		4
        /*001c*/ 	.word	0xfffffffc


//--------------------- .text.gluon_wgmma         --------------------------
	.section	.text.gluon_wgmma,"ax",@progbits
	.align	128
        .global         gluon_wgmma
        .type           gluon_wgmma,@function
        .size           gluon_wgmma,(.L_x_52 - gluon_wgmma)
        .other          gluon_wgmma,@"STO_CUDA_ENTRY STV_DEFAULT"
gluon_wgmma:
.text.gluon_wgmma:
[----:B------:R-:W-:Y:S01]  /*0000*/  LDC R1, c[0x0][0x28] ;  /* 0x00000a00ff017b82 */ /* 0x000fe20000000800 */
[----:B------:R-:W1:Y:S07]  /*0010*/  S2R R0, SR_TID.X ;  /* 0x0000000000007919 */ /* 0x000e6e0000002100 */
[----:B------:R-:W2:Y:S01]  /*0020*/  S2UR UR4, SR_CgaCtaId ;  /* 0x00000000000479c3 */ /* 0x000ea20000008800 */
[----:B------:R-:W-:Y:S01]  /*0030*/  UMOV UR8, 0x400 ;  /* 0x0000040000087882 */ /* 0x000fe20000000000 */
[----:B------:R-:W-:Y:S01]  /*0040*/  ULDC UR6, c[0x0][0xc] ;  /* 0x0000030000067ab9 */ /* 0x000fe20000000800 */
[----:B------:R-:W-:Y:S01]  /*0050*/  ULDC.64 UR20, c[0x0][0x250] ;  /* 0x0000940000147ab9 */ /* 0x000fe20000000a00 */
[----:B------:R-:W-:Y:S04]  /*0060*/  BSSY B0, `(.L_x_0) ;  /* 0x000001e000007945 */ /* 0x000fe80003800000 */
[----:B------:R-:W3:Y:S08]  /*0070*/  LDC R2, c[0x0][0x228] ;  /* 0x00008a00ff027b82 */ /* 0x000ef00000000800 */
[----:B------:R-:W4:Y:S08]  /*0080*/  LDC R8, c[0x0][0x230] ;  /* 0x00008c00ff087b82 */ /* 0x000f300000000800 */
[----:B------:R-:W-:Y:S01]  /*0090*/  S2UR UR22, SR_CTAID.Y ;  /* 0x00000000001679c3 */ /* 0x000fe20000002600 */
[----:B--2---:R-:W-:-:S03]  /*00a0*/  ULEA UR8, UR4, UR8, 0x18 ;  /* 0x0000000804087291 */ /* 0x004fc6000f8ec03f */
[----:B------:R-:W-:Y:S01]  /*00b0*/  ULDC UR4, c[0x0][0x10] ;  /* 0x0000040000047ab9 */ /* 0x000fe20000000800 */
[----:B-1----:R-:W-:-:S03]  /*00c0*/  LOP3.LUT R6, R0, 0xff, RZ, 0xc0, !PT ;  /* 0x000000ff00067812 */ /* 0x002fc600078ec0ff */
[----:B------:R-:W1:Y:S01]  /*00d0*/  S2UR UR5, SR_CTAID.Z ;  /* 0x00000000000579c3 */ /* 0x000e620000002700 */
[----:B---3--:R-:W-:Y:S01]  /*00e0*/  VIADD R2, R2, 0xffffffff ;  /* 0xffffffff02027836 */ /* 0x008fe20000000000 */
[C---:B------:R-:W-:Y:S02]  /*00f0*/  ISETP.GE.U32.AND P0, PT, R6.reuse, 0x20, PT ;  /* 0x000000200600780c */ /* 0x040fe40003f06070 */
[C---:B------:R-:W-:Y:S02]  /*0100*/  ISETP.NE.U32.AND P2, PT, R6.reuse, RZ, PT ;  /* 0x000000ff0600720c */ /* 0x040fe40003f45070 */
[----:B------:R-:W-:Y:S02]  /*0110*/  LEA R10, R6, UR8, 0x2 ;  /* 0x00000008060a7c11 */ /* 0x000fe4000f8e10ff */
[----:B------:R-:W2:Y:S01]  /*0120*/  S2UR UR23, SR_CTAID.X ;  /* 0x00000000001779c3 */ /* 0x000ea20000002500 */
[----:B----4-:R-:W-:-:S06]  /*0130*/  VIADD R13, R8, 0xffffffff ;  /* 0xffffffff080d7836 */ /* 0x010fcc0000000000 */
[----:B------:R3:W-:Y:S01]  /*0140*/  @!P0 STS [R10], RZ ;  /* 0x000000ff0a008388 */ /* 0x0007e20000000800 */
[----:B------:R-:W-:-:S03]  /*0150*/  NOP ;  /* 0x0000000000007918 */ /* 0x000fc60000000000 */
[----:B------:R3:W-:Y:S01]  /*0160*/  @!P2 STS [UR8+0x24], R2 ;  /* 0x00002402ff00a988 */ /* 0x0007e20008000808 */
[----:B-1----:R-:W-:-:S03]  /*0170*/  UIMAD UR4, UR5, UR4, UR22 ;  /* 0x00000004050472a4 */ /* 0x002fc6000f8e0216 */
[----:B------:R3:W-:Y:S01]  /*0180*/  @!P2 STS [UR8+0x20], R13 ;  /* 0x0000200dff00a988 */ /* 0x0007e20008000808 */
[----:B--2---:R-:W-:-:S04]  /*0190*/  UIMAD UR4, UR4, UR6, UR23 ;  /* 0x00000006040472a4 */ /* 0x004fc8000f8e0217 */
[----:B------:R-:W-:-:S04]  /*01a0*/  UIMAD UR4, UR4, 0x180, URZ ;  /* 0x00000180040478a4 */ /* 0x000fc8000f8e023f */
[----:B------:R-:W-:-:S04]  /*01b0*/  UIADD3 UR16, UP0, UR4, UR20, URZ ;  /* 0x0000001404107290 */ /* 0x000fc8000ff1e03f */
[----:B------:R-:W-:Y:S01]  /*01c0*/  ULEA.HI.X.SX32 UR17, UR4, UR21, 0x1, UP0 ;  /* 0x0000001504117291 */ /* 0x000fe200080f0e3f */
[----:B---3--:R-:W-:Y:S11]  /*01d0*/  @P2 BRA `(.L_x_1) ;  /* 0x0000000000182947 */ /* 0x008ff60003800000 */
[----:B------:R-:W1:Y:S01]  /*01e0*/  LDS R3, [UR8+0x8] ;  /* 0x00000808ff037984 */ /* 0x000e620008000800 */
[----:B------:R-:W2:Y:S01]  /*01f0*/  LDC.64 R14, c[0x0][0x210] ;  /* 0x00008400ff0e7b82 */ /* 0x000ea20000000a00 */
[----:B------:R-:W-:Y:S02]  /*0200*/  IMAD.MOV.U32 R4, RZ, RZ, 0x70 ;  /* 0x00000070ff047424 */ /* 0x000fe400078e00ff */
[----:B--2---:R2:W-:Y:S03]  /*0210*/  STS.64 [UR8], R14 ;  /* 0x0000000eff007988 */ /* 0x0045e60008000a08 */
[----:B-1----:R-:W-:-:S05]  /*0220*/  LOP3.LUT R3, R3, 0x10, R4, 0xd8, !PT ;  /* 0x0000001003037812 */ /* 0x002fca00078ed804 */
[----:B------:R2:W-:Y:S02]  /*0230*/  STS [UR8+0x8], R3 ;  /* 0x00000803ff007988 */ /* 0x0005e40008000808 */
.L_x_1:
[----:B------:R-:W-:Y:S05]  /*0240*/  BSYNC B0 ;  /* 0x0000000000007941 */ /* 0x000fea0003800000 */
.L_x_0:
[----:B------:R-:W-:Y:S04]  /*0250*/  BSSY B0, `(.L_x_2) ;  /* 0x000000a000007945 */ /* 0x000fe80003800000 */
[----:B------:R-:W-:Y:S05]  /*0260*/  @P2 BRA `(.L_x_3) ;  /* 0x0000000000202947 */ /* 0x000fea0003800000 */
[----:B--2---:R-:W1:Y:S01]  /*0270*/  LDS R3, [UR8+0x34] ;  /* 0x00003408ff037984 */ /* 0x004e620008000800 */
[----:B------:R-:W-:Y:S02]  /*0280*/  IMAD.MOV.U32 R4, RZ, RZ, 0x3f000000 ;  /* 0x3f000000ff047424 */ /* 0x000fe400078e00ff */
[----:B------:R-:W-:Y:S01]  /*0290*/  @!P2 IMAD.MOV.U32 R5, RZ, RZ, 0x3f ;  /* 0x0000003fff05a424 */ /* 0x000fe200078e00ff */
[----:B------:R-:W2:Y:S02]  /*02a0*/  @!P2 LDS R12, [UR8+0x38] ;  /* 0x00003808ff0ca984 */ /* 0x000ea40008000800 */
[----:B-1----:R-:W-:Y:S02]  /*02b0*/  LOP3.LUT R3, R3, 0xff000000, R4, 0xb8, !PT ;  /* 0xff00000003037812 */ /* 0x002fe400078eb804 */
[----:B--2---:R-:W-:-:S03]  /*02c0*/  @!P2 LOP3.LUT R4, R12, 0xff, R5, 0xb8, !PT ;  /* 0x000000ff0c04a812 */ /* 0x004fc600078eb805 */
[----:B------:R1:W-:Y:S04]  /*02d0*/  STS [UR8+0x34], R3 ;  /* 0x00003403ff007988 */ /* 0x0003e80008000808 */
[----:B------:R1:W-:Y:S02]  /*02e0*/  @!P2 STS [UR8+0x38], R4 ;  /* 0x00003804ff00a988 */ /* 0x0003e40008000808 */
.L_x_3:
[----:B------:R-:W-:Y:S05]  /*02f0*/  BSYNC B0 ;  /* 0x0000000000007941 */ /* 0x000fea0003800000 */
.L_x_2:
[----:B------:R-:W-:Y:S04]  /*0300*/  BSSY B0, `(.L_x_4) ;  /* 0x000000e000007945 */ /* 0x000fe80003800000 */
[----:B------:R-:W-:Y:S05]  /*0310*/  @P2 BRA `(.L_x_5) ;  /* 0x0000000000302947 */ /* 0x000fea0003800000 */
[----:B-1----:R-:W1:Y:S01]  /*0320*/  LDS R4, [UR8+0x34] ;  /* 0x00003408ff047984 */ /* 0x002e620008000800 */
[----:B--2---:R-:W2:Y:S03]  /*0330*/  LDC.64 R14, c[0x0][0x238] ;  /* 0x00008e00ff0e7b82 */ /* 0x004ea60000000a00 */
[----:B------:R-:W3:Y:S01]  /*0340*/  LDS R3, [UR8+0x1c] ;  /* 0x00001c08ff037984 */ /* 0x000ee20008000800 */
[C---:B--2---:R-:W-:Y:S01]  /*0350*/  SHF.L.U64.HI R12, R14.reuse, 0x1, R15 ;  /* 0x000000010e0c7819 */ /* 0x044fe2000001020f */
[----:B------:R-:W-:-:S03]  /*0360*/  IMAD.SHL.U32 R5, R14, 0x2, RZ ;  /* 0x000000020e057824 */ /* 0x000fc600078e00ff */
[--C-:B------:R-:W-:Y:S02]  /*0370*/  SHF.R.U32.HI R14, RZ, 0x4, R12.reuse ;  /* 0x00000004ff0e7819 */ /* 0x100fe4000001160c */
[----:B------:R-:W-:-:S05]  /*0380*/  SHF.R.U64 R5, R5, 0x4, R12 ;  /* 0x0000000405057819 */ /* 0x000fca000000120c */
[----:B------:R4:W-:Y:S01]  /*0390*/  STS [UR8+0xc], R5 ;  /* 0x00000c05ff007988 */ /* 0x0009e20008000808 */
[----:B-1----:R-:W-:Y:S02]  /*03a0*/  LOP3.LUT R4, R4, 0x7, RZ, 0xb8, !PT ;  /* 0x0000000704047812 */ /* 0x002fe400078eb8ff */
[----:B---3--:R-:W-:-:S03]  /*03b0*/  LOP3.LUT R3, R3, 0xf, R14, 0xb8, !PT ;  /* 0x0000000f03037812 */ /* 0x008fc600078eb80e */
[----:B------:R4:W-:Y:S04]  /*03c0*/  STS [UR8+0x34], R4 ;  /* 0x00003404ff007988 */ /* 0x0009e80008000808 */
[----:B------:R4:W-:Y:S02]  /*03d0*/  STS [UR8+0x1c], R3 ;  /* 0x00001c03ff007988 */ /* 0x0009e40008000808 */
.L_x_5:
[----:B------:R-:W-:Y:S05]  /*03e0*/  BSYNC B0 ;  /* 0x0000000000007941 */ /* 0x000fea0003800000 */
.L_x_4:
[----:B------:R-:W-:Y:S04]  /*03f0*/  BSSY B1, `(.L_x_6) ;  /* 0x000001b000017945 */ /* 0x000fe80003800000 */
[----:B------:R-:W-:Y:S01]  /*0400*/  BSSY B0, `(.L_x_7) ;  /* 0x0000016000007945 */ /* 0x000fe20003800000 */
[----:B------:R-:W-:-:S03]  /*0410*/  IMAD.MOV.U32 R7, RZ, RZ, RZ ;  /* 0x000000ffff077224 */ /* 0x000fc600078e00ff */
[----:B------:R-:W-:Y:S05]  /*0420*/  @P2 BRA `(.L_x_8) ;  /* 0x0000000000202947 */ /* 0x000fea0003800000 */
[----:B-12-4-:R-:W1:Y:S02]  /*0430*/  LDS R3, [UR8+0x34] ;  /* 0x00003408ff037984 */ /* 0x016e640008000800 */
[----:B-1----:R-:W-:-:S05]  /*0440*/  LOP3.LUT R3, R3, 0x38, RZ, 0xb8, !PT ;  /* 0x0000003803037812 */ /* 0x002fca00078eb8ff */
[----:B------:R1:W-:Y:S01]  /*0450*/  STS [UR8+0x34], R3 ;  /* 0x00003403ff007988 */ /* 0x0003e20008000808 */
[----:B------:R-:W-:Y:S05]  /*0460*/  @P2 BRA `(.L_x_9) ;  /* 0x0000000000202947 */ /* 0x000fea0003800000 */
[----:B-1----:R-:W1:Y:S01]  /*0470*/  LDS R3, [UR8+0x8] ;  /* 0x00000808ff037984 */ /* 0x002e620008000800 */
[----:B------:R-:W-:-:S05]  /*0480*/  IMAD.MOV.U32 R4, RZ, RZ, 0x780 ;  /* 0x00000780ff047424 */ /* 0x000fca00078e00ff */
[----:B-1----:R-:W-:-:S05]  /*0490*/  LOP3.LUT R3, R3, 0x300, R4, 0xd8, !PT ;  /* 0x0000030003037812 */ /* 0x002fca00078ed804 */
[----:B------:R3:W-:Y:S02]  /*04a0*/  STS [UR8+0x8], R3 ;  /* 0x00000803ff007988 */ /* 0x0007e40008000808 */
.L_x_8:
[----:B------:R-:W-:Y:S05]  /*04b0*/  @P2 BRA `(.L_x_10) ;  /* 0x0000000000282947 */ /* 0x000fea0003800000 */
[----:B-1234-:R-:W1:Y:S02]  /*04c0*/  LDS R3, [UR8+0x8] ;  /* 0x00000808ff037984 */ /* 0x01ee640008000800 */
[----:B-1----:R-:W-:-:S05]  /*04d0*/  LOP3.LUT R3, R3, 0x1800, RZ, 0xb8, !PT ;  /* 0x0000180003037812 */ /* 0x002fca00078eb8ff */
[----:B------:R2:W-:Y:S02]  /*04e0*/  STS [UR8+0x8], R3 ;  /* 0x00000803ff007988 */ /* 0x0005e40008000808 */
.L_x_9:
[----:B------:R-:W-:Y:S05]  /*04f0*/  @P2 BREAK B0 ;  /* 0x0000000000002942 */ /* 0x000fea0003800000 */
[----:B------:R-:W-:Y:S05]  /*0500*/  @P2 BRA `(.L_x_11) ;  /* 0x0000000000242947 */ /* 0x000fea0003800000 */
[----:B------:R-:W3:Y:S01]  /*0510*/  LDS R4, [UR8+0x8] ;  /* 0x00000808ff047984 */ /* 0x000ee20008000800 */
[----:B-12---:R-:W-:-:S05]  /*0520*/  IMAD.MOV.U32 R3, RZ, RZ, 0x6000 ;  /* 0x00006000ff037424 */ /* 0x006fca00078e00ff */
[----:B---3--:R-:W-:-:S04]  /*0530*/  LOP3.LUT R3, R4, 0x6000, R3, 0xd8, !PT ;  /* 0x0000600004037812 */ /* 0x008fc800078ed803 */
[----:B------:R-:W-:-:S05]  /*0540*/  LOP3.LUT R3, R3, 0x400000, RZ, 0xb8, !PT ;  /* 0x0040000003037812 */ /* 0x000fca00078eb8ff */
[----:B------:R5:W-:Y:S02]  /*0550*/  STS [UR8+0x8], R3 ;  /* 0x00000803ff007988 */ /* 0x000be40008000808 */
.L_x_10:
[----:B------:R-:W-:Y:S05]  /*0560*/  BSYNC B0 ;  /* 0x0000000000007941 */ /* 0x000fea0003800000 */
.L_x_7:
[----:B-12345:R-:W1:Y:S02]  /*0570*/  @!P2 LDS R3, [UR8+0x8] ;  /* 0x00000808ff03a984 */ /* 0x03ee640008000800 */
[----:B-1----:R-:W-:-:S05]  /*0580*/  @!P2 LOP3.LUT R3, R3, 0x8000, RZ, 0xb8, !PT ;  /* 0x000080000303a812 */ /* 0x002fca00078eb8ff */
[----:B------:R3:W-:Y:S02]  /*0590*/  @!P2 STS [UR8+0x8], R3 ;  /* 0x00000803ff00a988 */ /* 0x0007e40008000808 */
.L_x_11:
[----:B------:R-:W-:Y:S05]  /*05a0*/  BSYNC B1 ;  /* 0x0000000000017941 */ /* 0x000fea0003800000 */
.L_x_6:
[----:B------:R-:W-:Y:S05]  /*05b0*/  WARPSYNC.ALL ;  /* 0x0000000000007948 */ /* 0x000fea0003800000 */
[----:B-123--:R-:W1:Y:S02]  /*05c0*/  LDC R3, c[0x0][0x22c] ;  /* 0x00008b00ff037b82 */ /* 0x00ee640000000800 */
[----:B-1----:R-:W-:Y:S01]  /*05d0*/  VIADD R3, R3, 0xffffffff ;  /* 0xffffffff03037836 */ /* 0x002fe20000000000 */
[----:B------:R-:W-:Y:S06]  /*05e0*/  @P0 BRA `(.L_x_12) ;  /* 0x0000000000280947 */ /* 0x000fec0003800000 */
[----:B------:R-:W1:Y:S01]  /*05f0*/  S2R R4, SR_LANEID ;  /* 0x0000000000047919 */ /* 0x000e620000000000 */
[----:B------:R-:W-:Y:S05]  /*0600*/  WARPSYNC.ALL ;  /* 0x0000000000007948 */ /* 0x000fea0003800000 */
[----:B-1----:R-:W-:-:S05]  /*0610*/  IMAD.SHL.U32 R9, R4, 0x4, RZ ;  /* 0x0000000404097824 */ /* 0x002fca00078e00ff */
[----:B------:R-:W1:Y:S01]  /*0620*/  LDS R11, [R9+UR8] ;  /* 0x00000008090b7984 */ /* 0x000e620008000800 */
[----:B------:R-:W-:-:S05]  /*0630*/  IADD3 R4, P1, R9, UR16, RZ ;  /* 0x0000001009047c10 */ /* 0x000fca000ff3e0ff */
[----:B------:R-:W-:-:S05]  /*0640*/  IMAD.X R5, RZ, RZ, UR17, P1 ;  /* 0x00000011ff057e24 */ /* 0x000fca00088e06ff */
[----:B-1----:R1:W2:Y:S01]  /*0650*/  ATOMG.E.EXCH.STRONG.GPU PT, RZ, [R4], R11 ;  /* 0x0000000b04ff73a8 */ /* 0x0022a200041ee100 */
[----:B------:R-:W-:-:S04]  /*0660*/  DEPBAR {5,4,3,2,1,0} ;  /* 0x0000003f0000791a */ /* 0x000fc80000000000 */
[----:B------:R1:W-:Y:S01]  /*0670*/  UTMACCTL.IV [UR16] ;  /* 0x00000000100079b9 */ /* 0x0003e20008000000 */
[----:B------:R-:W-:Y:S01]  /*0680*/  NOP ;  /* 0x0000000000007918 */ /* 0x000fe20000000000 */
.L_x_12:
[----:B------:R-:W-:Y:S05]  /*0690*/  @P0 BRA `(.L_x_13) ;  /* 0x00000000000c0947 */ /* 0x000fea0003800000 */
[----:B------:R0:W-:Y:S01]  /*06a0*/  UTMACMDFLUSH ;  /* 0x00000000000079b7 */ /* 0x0001e20000000000 */
[----:B------:R-:W-:Y:S05]  /*06b0*/  @P0 BRA `(.L_x_13) ;  /* 0x0000000000040947 */ /* 0x000fea0003800000 */
[----:B------:R-:W-:-:S04]  /*06c0*/  DEPBAR.LE SB0, 0x0 ;  /* 0x000080000000791a */ /* 0x000fc80000000000 */
.L_x_13:
[----:B------:R-:W-:Y:S05]  /*06d0*/  WARPSYNC.ALL ;  /* 0x0000000000007948 */ /* 0x000fea0003800000 */
[----:B--2---:R-:W-:Y:S06]  /*06e0*/  BAR.SYNC.DEFER_BLOCKING 0x0 ;  /* 0x0000000000007b1d */ /* 0x004fec0000010000 */
[----:B------:R-:W-:Y:S02]  /*06f0*/  BSSY B1, `(.L_x_14) ;  /* 0x000000b000017945 */ /* 0x000fe40003800000 */
[----:B------:R-:W-:Y:S06]  /*0700*/  BAR.SYNC.DEFER_BLOCKING 0x0 ;  /* 0x0000000000007b1d */ /* 0x000fec0000010000 */
[----:B------:R2:W-:Y:S01]  /*0710*/  @!P0 STS [R10], RZ ;  /* 0x000000ff0a008388 */ /* 0x0005e20000000800 */
[----:B------:R-:W-:Y:S01]  /*0720*/  NOP ;  /* 0x0000000000007918 */ /* 0x000fe20000000000 */
[----:B------:R-:W-:Y:S05]  /*0730*/  @P2 BRA `(.L_x_15) ;  /* 0x0000000000182947 */ /* 0x000fea0003800000 */
[----:B-1----:R-:W1:Y:S01]  /*0740*/  LDS R4, [UR8+0x8] ;  /* 0x00000808ff047984 */ /* 0x002e620008000800 */
[----:B------:R-:W3:Y:S01]  /*0750*/  LDC.64 R14, c[0x0][0x218] ;  /* 0x00008600ff0e7b82 */ /* 0x000ee20000000a00 */
[----:B------:R-:W-:Y:S02]  /*0760*/  IMAD.MOV.U32 R5, RZ, RZ, 0x70 ;  /* 0x00000070ff057424 */ /* 0x000fe400078e00ff */
[----:B---3--:R3:W-:Y:S03]  /*0770*/  STS.64 [UR8], R14 ;  /* 0x0000000eff007988 */ /* 0x0087e60008000a08 */
[----:B-1----:R-:W-:-:S05]  /*0780*/  LOP3.LUT R4, R4, 0x10, R5, 0xd8, !PT ;  /* 0x0000001004047812 */ /* 0x002fca00078ed805 */
[----:B------:R3:W-:Y:S02]  /*0790*/  STS [UR8+0x8], R4 ;  /* 0x00000804ff007988 */ /* 0x0007e40008000808 */
.L_x_15:
[----:B-1----:R-:W-:Y:S05]  /*07a0*/  BSYNC B1 ;  /* 0x0000000000017941 */ /* 0x002fea0003800000 */
.L_x_14:
[----:B------:R-:W-:Y:S04]  /*07b0*/  BSSY B1, `(.L_x_16) ;  /* 0x000000a000017945 */ /* 0x000fe80003800000 */
[----:B------:R-:W-:Y:S05]  /*07c0*/  @P2 BRA `(.L_x_17) ;  /* 0x0000000000202947 */ /* 0x000fea0003800000 */
[----:B---3--:R-:W1:Y:S01]  /*07d0*/  LDS R4, [UR8+0x34] ;  /* 0x00003408ff047984 */ /* 0x008e620008000800 */
[----:B------:R-:W-:Y:S02]  /*07e0*/  IMAD.MOV.U32 R9, RZ, RZ, 0x3f000000 ;  /* 0x3f000000ff097424 */ /* 0x000fe400078e00ff */
[----:B------:R-:W-:Y:S01]  /*07f0*/  @!P2 IMAD.MOV.U32 R12, RZ, RZ, 0x3f ;  /* 0x0000003fff0ca424 */ /* 0x000fe200078e00ff */
[----:B------:R-:W3:Y:S02]  /*0800*/  @!P2 LDS R5, [UR8+0x38] ;  /* 0x00003808ff05a984 */ /* 0x000ee40008000800 */
[----:B-1----:R-:W-:Y:S02]  /*0810*/  LOP3.LUT R4, R4, 0xff000000, R9, 0xb8, !PT ;  /* 0xff00000004047812 */ /* 0x002fe400078eb809 */
[----:B---3--:R-:W-:-:S03]  /*0820*/  @!P2 LOP3.LUT R5, R5, 0xff, R12, 0xb8, !PT ;  /* 0x000000ff0505a812 */ /* 0x008fc600078eb80c */
[----:B------:R1:W-:Y:S04]  /*0830*/  STS [UR8+0x34], R4 ;  /* 0x00003404ff007988 */ /* 0x0003e80008000808 */
[----:B------:R1:W-:Y:S02]  /*0840*/  @!P2 STS [UR8+0x38], R5 ;  /* 0x00003805ff00a988 */ /* 0x0003e40008000808 */
.L_x_17:
[----:B------:R-:W-:Y:S05]  /*0850*/  BSYNC B1 ;  /* 0x0000000000017941 */ /* 0x000fea0003800000 */
.L_x_16:
[----:B------:R-:W-:Y:S04]  /*0860*/  BSSY B1, `(.L_x_18) ;  /* 0x0000004000017945 */ /* 0x000fe80003800000 */
[----:B------:R-:W-:Y:S05]  /*0870*/  @P2 BRA `(.L_x_19) ;  /* 0x0000000000082947 */ /* 0x000fea0003800000 */
[----:B------:R4:W-:Y:S04]  /*0880*/  STS [UR8+0x24], R13 ;  /* 0x0000240dff007988 */ /* 0x0009e80008000808 */
[----:B------:R4:W-:Y:S02]  /*0890*/  STS [UR8+0x20], R3 ;  /* 0x00002003ff007988 */ /* 0x0009e40008000808 */
.L_x_19:
[----:B------:R-:W-:Y:S05]  /*08a0*/  BSYNC B1 ;  /* 0x0000000000017941 */ /* 0x000fea0003800000 */
.L_x_18:
[----:B------:R-:W-:Y:S04]  /*08b0*/  BSSY B1, `(.L_x_20) ;  /* 0x000000e000017945 */ /* 0x000fe80003800000 */
[----:B------:R-:W-:Y:S05]  /*08c0*/  @P2 BRA `(.L_x_21) ;  /* 0x0000000000302947 */ /* 0x000fea0003800000 */
[----:B-1----:R-:W1:Y:S01]  /*08d0*/  LDS R5, [UR8+0x34] ;  /* 0x00003408ff057984 */ /* 0x002e620008000800 */
[----:B---3--:R-:W3:Y:S03]  /*08e0*/  LDC.64 R14, c[0x0][0x240] ;  /* 0x00009000ff0e7b82 */ /* 0x008ee60000000a00 */
[----:B------:R-:W5:Y:S01]  /*08f0*/  LDS R4, [UR8+0x1c] ;  /* 0x00001c08ff047984 */ /* 0x000f620008000800 */
[C---:B---3--:R-:W-:Y:S01]  /*0900*/  SHF.L.U64.HI R12, R14.reuse, 0x1, R15 ;  /* 0x000000010e0c7819 */ /* 0x048fe2000001020f */
[----:B------:R-:W-:-:S03]  /*0910*/  IMAD.SHL.U32 R9, R14, 0x2, RZ ;  /* 0x000000020e097824 */ /* 0x000fc600078e00ff */
[--C-:B------:R-:W-:Y:S02]  /*0920*/  SHF.R.U32.HI R11, RZ, 0x4, R12.reuse ;  /* 0x00000004ff0b7819 */ /* 0x100fe4000001160c */
[----:B------:R-:W-:-:S05]  /*0930*/  SHF.R.U64 R9, R9, 0x4, R12 ;  /* 0x0000000409097819 */ /* 0x000fca000000120c */
[----:B------:R3:W-:Y:S01]  /*0940*/  STS [UR8+0xc], R9 ;  /* 0x00000c09ff007988 */ /* 0x0007e20008000808 */
[----:B-1----:R-:W-:Y:S02]  /*0950*/  LOP3.LUT R5, R5, 0x7, RZ, 0xb8, !PT ;  /* 0x0000000705057812 */ /* 0x002fe400078eb8ff */
[----:B-----5:R-:W-:-:S03]  /*0960*/  LOP3.LUT R4, R4, 0xf, R11, 0xb8, !PT ;  /* 0x0000000f04047812 */ /* 0x020fc600078eb80b */
[----:B------:R3:W-:Y:S04]  /*0970*/  STS [UR8+0x34], R5 ;  /* 0x00003405ff007988 */ /* 0x0007e80008000808 */
[----:B------:R3:W-:Y:S02]  /*0980*/  STS [UR8+0x1c], R4 ;  /* 0x00001c04ff007988 */ /* 0x0007e40008000808 */
.L_x_21:
[----:B------:R-:W-:Y:S05]  /*0990*/  BSYNC B1 ;  /* 0x0000000000017941 */ /* 0x000fea0003800000 */
.L_x_20:
[----:B------:R-:W-:Y:S04]  /*09a0*/  BSSY B2, `(.L_x_22) ;  /* 0x000001a000027945 */ /* 0x000fe80003800000 */
[----:B------:R-:W-:Y:S04]  /*09b0*/  BSSY B1, `(.L_x_23) ;  /* 0x0000015000017945 */ /* 0x000fe80003800000 */
[----:B------:R-:W-:Y:S05]  /*09c0*/  @P2 BRA `(.L_x_24) ;  /* 0x0000000000202947 */ /* 0x000fea0003800000 */
[----:B-1-3--:R-:W1:Y:S02]  /*09d0*/  LDS R4, [UR8+0x34] ;  /* 0x00003408ff047984 */ /* 0x00ae640008000800 */
[----:B-1----:R-:W-:-:S05]  /*09e0*/  LOP3.LUT R4, R4, 0x38, RZ, 0xb8, !PT ;  /* 0x0000003804047812 */ /* 0x002fca00078eb8ff */
[----:B------:R1:W-:Y:S01]  /*09f0*/  STS [UR8+0x34], R4 ;  /* 0x00003404ff007988 */ /* 0x0003e20008000808 */
[----:B------:R-:W-:Y:S05]  /*0a00*/  @P2 BRA `(.L_x_25) ;  /* 0x0000000000202947 */ /* 0x000fea0003800000 */
[----:B-1----:R-:W1:Y:S01]  /*0a10*/  LDS R4, [UR8+0x8] ;  /* 0x00000808ff047984 */ /* 0x002e620008000800 */
[----:B------:R-:W-:-:S05]  /*0a20*/  IMAD.MOV.U32 R5, RZ, RZ, 0x780 ;  /* 0x00000780ff057424 */ /* 0x000fca00078e00ff */
[----:B-1----:R-:W-:-:S05]  /*0a30*/  LOP3.LUT R4, R4, 0x300, R5, 0xd8, !PT ;  /* 0x0000030004047812 */ /* 0x002fca00078ed805 */
[----:B------:R5:W-:Y:S02]  /*0a40*/  STS [UR8+0x8], R4 ;  /* 0x00000804ff007988 */ /* 0x000be40008000808 */
.L_x_24:
[----:B------:R-:W-:Y:S05]  /*0a50*/  @P2 BRA `(.L_x_26) ;  /* 0x0000000000282947 */ /* 0x000fea0003800000 */
[----:B-1-3-5:R-:W1:Y:S02]  /*0a60*/  LDS R4, [UR8+0x8] ;  /* 0x00000808ff047984 */ /* 0x02ae640008000800 */
[----:B-1----:R-:W-:-:S05]  /*0a70*/  LOP3.LUT R4, R4, 0x1800, RZ, 0xb8, !PT ;  /* 0x0000180004047812 */ /* 0x002fca00078eb8ff */
[----:B------:R3:W-:Y:S02]  /*0a80*/  STS [UR8+0x8], R4 ;  /* 0x00000804ff007988 */ /* 0x0007e40008000808 */
.L_x_25:
[----:B------:R-:W-:Y:S05]  /*0a90*/  @P2 BREAK B1 ;  /* 0x0000000000012942 */ /* 0x000fea0003800000 */
[----:B------:R-:W-:Y:S05]  /*0aa0*/  @P2 BRA `(.L_x_27) ;  /* 0x0000000000242947 */ /* 0x000fea0003800000 */
[----:B-1-3--:R-:W1:Y:S01]  /*0ab0*/  LDS R4, [UR8+0x8] ;  /* 0x00000808ff047984 */ /* 0x00ae620008000800 */
[----:B------:R-:W-:-:S05]  /*0ac0*/  IMAD.MOV.U32 R5, RZ, RZ, 0x6000 ;  /* 0x00006000ff057424 */ /* 0x000fca00078e00ff */
[----:B-1----:R-:W-:-:S04]  /*0ad0*/  LOP3.LUT R4, R4, 0x6000, R5, 0xd8, !PT ;  /* 0x0000600004047812 */ /* 0x002fc800078ed805 */
[----:B------:R-:W-:-:S05]  /*0ae0*/  LOP3.LUT R4, R4, 0x400000, RZ, 0xb8, !PT ;  /* 0x0040000004047812 */ /* 0x000fca00078eb8ff */
[----:B------:R1:W-:Y:S02]  /*0af0*/  STS [UR8+0x8], R4 ;  /* 0x00000804ff007988 */ /* 0x0003e40008000808 */
.L_x_26:
[----:B------:R-:W-:Y:S05]  /*0b00*/  BSYNC B1 ;  /* 0x0000000000017941 */ /* 0x000fea0003800000 */
.L_x_23:
[----:B-1-3-5:R-:W1:Y:S02]  /*0b10*/  @!P2 LDS R4, [UR8+0x8] ;  /* 0x00000808ff04a984 */ /* 0x02ae640008000800 */
[----:B-1----:R-:W-:-:S05]  /*0b20*/  @!P2 LOP3.LUT R4, R4, 0x8000, RZ, 0xb8, !PT ;  /* 0x000080000404a812 */ /* 0x002fca00078eb8ff */
[----:B------:R5:W-:Y:S02]  /*0b30*/  @!P2 STS [UR8+0x8], R4 ;  /* 0x00000804ff00a988 */ /* 0x000be40008000808 */
.L_x_27:
[----:B------:R-:W-:Y:S05]  /*0b40*/  BSYNC B2 ;  /* 0x0000000000027941 */ /* 0x000fea0003800000 */
.L_x_22:
[----:B------:R-:W-:Y:S05]  /*0b50*/  WARPSYNC.ALL ;  /* 0x0000000000007948 */ /* 0x000fea0003800000 */
[----:B------:R-:W-:-:S04]  /*0b60*/  UIADD3 UR19, UR4, 0x80, URZ ;  /* 0x0000008004137890 */ /* 0x000fc8000fffe03f */
[----:B------:R-:W-:-:S04]  /*0b70*/  UIADD3 UR18, UP0, UR19, UR20, URZ ;  /* 0x0000001413127290 */ /* 0x000fc8000ff1e03f */
[----:B------:R-:W-:Y:S01]  /*0b80*/  ULEA.HI.X.SX32 UR19, UR19, UR21, 0x1, UP0 ;  /* 0x0000001513137291 */ /* 0x000fe200080f0e3f */
[----:B------:R-:W-:Y:S11]  /*0b90*/  @P0 BRA `(.L_x_28) ;  /* 0x0000000000280947 */ /* 0x000ff60003800000 */
[----:B-1-3-5:R-:W1:Y:S01]  /*0ba0*/  S2R R4, SR_LANEID ;  /* 0x0000000000047919 */ /* 0x02ae620000000000 */
[----:B------:R-:W-:Y:S05]  /*0bb0*/  WARPSYNC.ALL ;  /* 0x0000000000007948 */ /* 0x000fea0003800000 */
[----:B-1----:R-:W-:-:S05]  /*0bc0*/  IMAD.SHL.U32 R11, R4, 0x4, RZ ;  /* 0x00000004040b7824 */ /* 0x002fca00078e00ff */
[----:B------:R-:W1:Y:S01]  /*0bd0*/  LDS R9, [R11+UR8] ;  /* 0x000000080b097984 */ /* 0x000e620008000800 */
[----:B------:R-:W-:-:S05]  /*0be0*/  IADD3 R4, P1, R11, UR18, RZ ;  /* 0x000000120b047c10 */ /* 0x000fca000ff3e0ff */
[----:B------:R-:W-:-:S05]  /*0bf0*/  IMAD.X R5, RZ, RZ, UR19, P1 ;  /* 0x00000013ff057e24 */ /* 0x000fca00088e06ff */
[----:B-1----:R1:W3:Y:S01]  /*0c00*/  ATOMG.E.EXCH.STRONG.GPU PT, RZ, [R4], R9 ;  /* 0x0000000904ff73a8 */ /* 0x0022e200041ee100 */
[----:B------:R-:W-:-:S04]  /*0c10*/  DEPBAR {5,4,3,2,1,0} ;  /* 0x0000003f0000791a */ /* 0x000fc80000000000 */
[----:B------:R1:W-:Y:S01]  /*0c20*/  UTMACCTL.IV [UR18] ;  /* 0x00000000120079b9 */ /* 0x0003e20008000000 */
[----:B------:R-:W-:Y:S01]  /*0c30*/  NOP ;  /* 0x0000000000007918 */ /* 0x000fe20000000000 */
.L_x_28:
[----:B------:R-:W-:Y:S05]  /*0c40*/  @P0 BRA `(.L_x_29) ;  /* 0x00000000000c0947 */ /* 0x000fea0003800000 */
[----:B------:R0:W-:Y:S01]  /*0c50*/  UTMACMDFLUSH ;  /* 0x00000000000079b7 */ /* 0x0001e20000000000 */
[----:B------:R-:W-:Y:S05]  /*0c60*/  @P0 BRA `(.L_x_29) ;  /* 0x0000000000040947 */ /* 0x000fea0003800000 */
[----:B------:R-:W-:-:S04]  /*0c70*/  DEPBAR.LE SB0, 0x0 ;  /* 0x000080000000791a */ /* 0x000fc80000000000 */
.L_x_29:
[----:B------:R-:W-:Y:S05]  /*0c80*/  WARPSYNC.ALL ;  /* 0x0000000000007948 */ /* 0x000fea0003800000 */
[----:B---3--:R-:W-:Y:S06]  /*0c90*/  BAR.SYNC.DEFER_BLOCKING 0x0 ;  /* 0x0000000000007b1d */ /* 0x008fec0000010000 */
[----:B------:R-:W-:Y:S02]  /*0ca0*/  BSSY B2, `(.L_x_30) ;  /* 0x000000b000027945 */ /* 0x000fe40003800000 */
[----:B------:R-:W-:Y:S06]  /*0cb0*/  BAR.SYNC.DEFER_BLOCKING 0x0 ;  /* 0x0000000000007b1d */ /* 0x000fec0000010000 */
[----:B------:R3:W-:Y:S01]  /*0cc0*/  @!P0 STS [R10], RZ ;  /* 0x000000ff0a008388 */ /* 0x0007e20000000800 */
[----:B------:R-:W-:Y:S01]  /*0cd0*/  NOP ;  /* 0x0000000000007918 */ /* 0x000fe20000000000 */
[----:B------:R-:W-:Y:S05]  /*0ce0*/  @P2 BRA `(.L_x_31) ;  /* 0x0000000000182947 */ /* 0x000fea0003800000 */
[----:B-1---5:R-:W1:Y:S01]  /*0cf0*/  LDS R4, [UR8+0x8] ;  /* 0x00000808ff047984 */ /* 0x022e620008000800 */
[----:B--23--:R-:W2:Y:S01]  /*0d00*/  LDC.64 R10, c[0x0][0x220] ;  /* 0x00008800ff0a7b82 */ /* 0x00cea20000000a00 */
[----:B------:R-:W-:Y:S02]  /*0d10*/  IMAD.MOV.U32 R5, RZ, RZ, 0x70 ;  /* 0x00000070ff057424 */ /* 0x000fe400078e00ff */
[----:B--2---:R2:W-:Y:S03]  /*0d20*/  STS.64 [UR8], R10 ;  /* 0x0000000aff007988 */ /* 0x0045e60008000a08 */
[----:B-1----:R-:W-:-:S05]  /*0d30*/  LOP3.LUT R4, R4, 0x10, R5, 0xd8, !PT ;  /* 0x0000001004047812 */ /* 0x002fca00078ed805 */
[----:B------:R2:W-:Y:S02]  /*0d40*/  STS [UR8+0x8], R4 ;  /* 0x00000804ff007988 */ /* 0x0005e40008000808 */
.L_x_31:
[----:B-1----:R-:W-:Y:S05]  /*0d50*/  BSYNC B2 ;  /* 0x0000000000027941 */ /* 0x002fea0003800000 */
.L_x_30:
[----:B------:R-:W-:Y:S04]  /*0d60*/  BSSY B3, `(.L_x_32) ;  /* 0x0000011000037945 */ /* 0x000fe80003800000 */
[----:B------:R-:W-:Y:S04]  /*0d70*/  BSSY B2, `(.L_x_33) ;  /* 0x000000e000027945 */ /* 0x000fe80003800000 */
[----:B------:R-:W-:Y:S05]  /*0d80*/  @P2 BRA `(.L_x_34) ;  /* 0x0000000000242947 */ /* 0x000fea0003800000 */
[----:B--2--5:R-:W1:Y:S01]  /*0d90*/  LDS R4, [UR8+0x34] ;  /* 0x00003408ff047984 */ /* 0x024e620008000800 */
[----:B------:R-:W-:-:S05]  /*0da0*/  IMAD.MOV.U32 R5, RZ, RZ, 0x3f000000 ;  /* 0x3f000000ff057424 */ /* 0x000fca00078e00ff */
[----:B-1----:R-:W-:-:S05]  /*0db0*/  LOP3.LUT R4, R4, 0xff000000, R5, 0xb8, !PT ;  /* 0xff00000004047812 */ /* 0x002fca00078eb805 */
[----:B------:R1:W-:Y:S01]  /*0dc0*/  STS [UR8+0x34], R4 ;  /* 0x00003404ff007988 */ /* 0x0003e20008000808 */
[----:B------:R-:W-:Y:S05]  /*0dd0*/  @P2 BRA `(.L_x_35) ;  /* 0x00000000001c2947 */ /* 0x000fea0003800000 */
[----:B-1----:R-:W1:Y:S01]  /*0de0*/  LDS R4, [UR8+0x38] ;  /* 0x00003808ff047984 */ /* 0x002e620008000800 */
[----:B------:R-:W-:-:S05]  /*0df0*/  IMAD.MOV.U32 R5, RZ, RZ, 0x3f ;  /* 0x0000003fff057424 */ /* 0x000fca00078e00ff */
[----:B-1----:R-:W-:-:S05]  /*0e00*/  LOP3.LUT R4, R4, 0xff, R5, 0xb8, !PT ;  /* 0x000000ff04047812 */ /* 0x002fca00078eb805 */
[----:B------:R1:W-:Y:S02]  /*0e10*/  STS [UR8+0x38], R4 ;  /* 0x00003804ff007988 */ /* 0x0003e40008000808 */
.L_x_34:
[----:B------:R-:W-:Y:S05]  /*0e20*/  @P2 BREAK B2 ;  /* 0x0000000000022942 */ /* 0x000fea0003800000 */
[----:B------:R-:W-:Y:S05]  /*0e30*/  @P2 BRA `(.L_x_36) ;  /* 0x00000000000c2947 */ /* 0x000fea0003800000 */
[----:B------:R1:W-:Y:S02]  /*0e40*/  STS [UR8+0x20], R3 ;  /* 0x00002003ff007988 */ /* 0x0003e40008000808 */
.L_x_35:
[----:B------:R-:W-:Y:S05]  /*0e50*/  BSYNC B2 ;  /* 0x0000000000027941 */ /* 0x000fea0003800000 */
.L_x_33:
[----:B------:R1:W-:Y:S02]  /*0e60*/  @!P2 STS [UR8+0x24], R2 ;  /* 0x00002402ff00a988 */ /* 0x0003e40008000808 */
.L_x_36:
[----:B------:R-:W-:Y:S05]  /*0e70*/  BSYNC B3 ;  /* 0x0000000000037941 */ /* 0x000fea0003800000 */
.L_x_32:
[----:B------:R-:W-:Y:S05]  /*0e80*/  WARPSYNC.ALL ;  /* 0x0000000000007948 */ /* 0x000fea0003800000 */
[----:B------:R-:W-:Y:S04]  /*0e90*/  BSSY B3, `(.L_x_37) ;  /* 0x000000e000037945 */ /* 0x000fe80003800000 */
[----:B------:R-:W-:Y:S05]  /*0ea0*/  @P2 BRA `(.L_x_38) ;  /* 0x0000000000302947 */ /* 0x000fea0003800000 */
[----:B-1--4-:R-:W1:Y:S01]  /*0eb0*/  LDS R3, [UR8+0x34] ;  /* 0x00003408ff037984 */ /* 0x012e620008000800 */
[----:B--2--5:R-:W2:Y:S03]  /*0ec0*/  LDC.64 R4, c[0x0][0x248] ;  /* 0x00009200ff047b82 */ /* 0x024ea60000000a00 */
[----:B------:R-:W4:Y:S01]  /*0ed0*/  LDS R2, [UR8+0x1c] ;  /* 0x00001c08ff027984 */ /* 0x000f220008000800 */
[C---:B--2---:R-:W-:Y:S01]  /*0ee0*/  SHF.L.U64.HI R5, R4.reuse, 0x1, R5 ;  /* 0x0000000104057819 */ /* 0x044fe20000010205 */
[----:B------:R-:W-:-:S03]  /*0ef0*/  IMAD.SHL.U32 R4, R4, 0x2, RZ ;  /* 0x0000000204047824 */ /* 0x000fc600078e00ff */
[--C-:B------:R-:W-:Y:S02]  /*0f00*/  SHF.R.U32.HI R9, RZ, 0x4, R5.reuse ;  /* 0x00000004ff097819 */ /* 0x100fe40000011605 */
[----:B------:R-:W-:-:S05]  /*0f10*/  SHF.R.U64 R4, R4, 0x4, R5 ;  /* 0x0000000404047819 */ /* 0x000fca0000001205 */
[----:B------:R2:W-:Y:S01]  /*0f20*/  STS [UR8+0xc], R4 ;  /* 0x00000c04ff007988 */ /* 0x0005e20008000808 */
[----:B-1----:R-:W-:Y:S02]  /*0f30*/  LOP3.LUT R3, R3, 0x7, RZ, 0xb8, !PT ;  /* 0x0000000703037812 */ /* 0x002fe400078eb8ff */
[----:B----4-:R-:W-:-:S03]  /*0f40*/  LOP3.LUT R2, R2, 0xf, R9, 0xb8, !PT ;  /* 0x0000000f02027812 */ /* 0x010fc600078eb809 */
[----:B------:R2:W-:Y:S04]  /*0f50*/  STS [UR8+0x34], R3 ;  /* 0x00003403ff007988 */ /* 0x0005e80008000808 */
[----:B------:R2:W-:Y:S02]  /*0f60*/  STS [UR8+0x1c], R2 ;  /* 0x00001c02ff007988 */ /* 0x0005e40008000808 */
.L_x_38:
[----:B------:R-:W-:Y:S05]  /*0f70*/  BSYNC B3 ;  /* 0x0000000000037941 */ /* 0x000fea0003800000 */
.L_x_37:
[----:B------:R-:W-:Y:S04]  /*0f80*/  BSSY B3, `(.L_x_39) ;  /* 0x000001a000037945 */ /* 0x000fe80003800000 */
[----:B------:R-:W-:Y:S04]  /*0f90*/  BSSY B4, `(.L_x_40) ;  /* 0x0000015000047945 */ /* 0x000fe80003800000 */
[----:B------:R-:W-:Y:S05]  /*0fa0*/  @P2 BRA `(.L_x_41) ;  /* 0x0000000000202947 */ /* 0x000fea0003800000 */
[----:B-12---:R-:W1:Y:S02]  /*0fb0*/  LDS R2, [UR8+0x34] ;  /* 0x00003408ff027984 */ /* 0x006e640008000800 */
[----:B-1----:R-:W-:-:S05]  /*0fc0*/  LOP3.LUT R2, R2, 0x38, RZ, 0xb8, !PT ;  /* 0x0000003802027812 */ /* 0x002fca00078eb8ff */
[----:B------:R1:W-:Y:S01]  /*0fd0*/  STS [UR8+0x34], R2 ;  /* 0x00003402ff007988 */ /* 0x0003e20008000808 */
[----:B------:R-:W-:Y:S05]  /*0fe0*/  @P2 BRA `(.L_x_42) ;  /* 0x0000000000202947 */ /* 0x000fea0003800000 */
[----:B-1----:R-:W1:Y:S01]  /*0ff0*/  LDS R2, [UR8+0x8] ;  /* 0x00000808ff027984 */ /* 0x002e620008000800 */
[----:B----4-:R-:W-:-:S05]  /*1000*/  IMAD.MOV.U32 R3, RZ, RZ, 0x780 ;  /* 0x00000780ff037424 */ /* 0x010fca00078e00ff */
[----:B-1----:R-:W-:-:S05]  /*1010*/  LOP3.LUT R2, R2, 0x300, R3, 0xd8, !PT ;  /* 0x0000030002027812 */ /* 0x002fca00078ed803 */
[----:B------:R1:W-:Y:S02]  /*1020*/  STS [UR8+0x8], R2 ;  /* 0x00000802ff007988 */ /* 0x0003e40008000808 */
.L_x_41:
[----:B------:R-:W-:Y:S05]  /*1030*/  @P2 BRA `(.L_x_43) ;  /* 0x0000000000282947 */ /* 0x000fea0003800000 */
[----:B-12---:R-:W1:Y:S02]  /*1040*/  LDS R2, [UR8+0x8] ;  /* 0x00000808ff027984 */ /* 0x006e640008000800 */
[----:B-1----:R-:W-:-:S05]  /*1050*/  LOP3.LUT R2, R2, 0x1800, RZ, 0xb8, !PT ;  /* 0x0000180002027812 */ /* 0x002fca00078eb8ff */
[----:B------:R2:W-:Y:S02]  /*1060*/  STS [UR8+0x8], R2 ;  /* 0x00000802ff007988 */ /* 0x0005e40008000808 */
.L_x_42:
[----:B------:R-:W-:Y:S05]  /*1070*/  @P2 BREAK B4 ;  /* 0x0000000000042942 */ /* 0x000fea0003800000 */
[----:B------:R-:W-:Y:S05]  /*1080*/  @P2 BRA `(.L_x_44) ;  /* 0x0000000000242947 */ /* 0x000fea0003800000 */
[----:B-12---:R-:W1:Y:S01]  /*1090*/  LDS R2, [UR8+0x8] ;  /* 0x00000808ff027984 */ /* 0x006e620008000800 */
[----:B----4-:R-:W-:-:S05]  /*10a0*/  IMAD.MOV.U32 R3, RZ, RZ, 0x6000 ;  /* 0x00006000ff037424 */ /* 0x010fca00078e00ff */
[----:B-1----:R-:W-:-:S04]  /*10b0*/  LOP3.LUT R2, R2, 0x6000, R3, 0xd8, !PT ;  /* 0x0000600002027812 */ /* 0x002fc800078ed803 */
[----:B------:R-:W-:-:S05]  /*10c0*/  LOP3.LUT R2, R2, 0x400000, RZ, 0xb8, !PT ;  /* 0x0040000002027812 */ /* 0x000fca00078eb8ff */
[----:B------:R1:W-:Y:S02]  /*10d0*/  STS [UR8+0x8], R2 ;  /* 0x00000802ff007988 */ /* 0x0003e40008000808 */
.L_x_43:
[----:B------:R-:W-:Y:S05]  /*10e0*/  BSYNC B4 ;  /* 0x0000000000047941 */ /* 0x000fea0003800000 */
.L_x_40:
[----:B-12---:R-:W1:Y:S02]  /*10f0*/  @!P2 LDS R2, [UR8+0x8] ;  /* 0x00000808ff02a984 */ /* 0x006e640008000800 */
[----:B-1----:R-:W-:-:S05]  /*1100*/  @!P2 LOP3.LUT R2, R2, 0x8000, RZ, 0xb8, !PT ;  /* 0x000080000202a812 */ /* 0x002fca00078eb8ff */
[----:B------:R1:W-:Y:S02]  /*1110*/  @!P2 STS [UR8+0x8], R2 ;  /* 0x00000802ff00a988 */ /* 0x0003e40008000808 */
.L_x_44:
[----:B------:R-:W-:Y:S05]  /*1120*/  BSYNC B3 ;  /* 0x0000000000037941 */ /* 0x000fea0003800000 */
.L_x_39:
[----:B------:R-:W-:Y:S05]  /*1130*/  WARPSYNC.ALL ;  /* 0x0000000000007948 */ /* 0x000fea0003800000 */
[----:B------:R-:W-:-:S04]  /*1140*/  UIADD3 UR4, UR4, 0x100, URZ ;  /* 0x0000010004047890 */ /* 0x000fc8000fffe03f */
[----:B------:R-:W-:-:S04]  /*1150*/  UIADD3 UR20, UP0, UR4, UR20, URZ ;  /* 0x0000001404147290 */ /* 0x000fc8000ff1e03f */
[----:B------:R-:W-:Y:S01]  /*1160*/  ULEA.HI.X.SX32 UR21, UR4, UR21, 0x1, UP0 ;  /* 0x0000001504157291 */ /* 0x000fe200080f0e3f */
[----:B------:R-:W-:Y:S11]  /*1170*/  @P0 BRA `(.L_x_45) ;  /* 0x0000000000300947 */ /* 0x000ff60003800000 */
[----:B-12---:R-:W5:Y:S01]  /*1180*/  S2R R2, SR_LANEID ;  /* 0x0000000000027919 */ /* 0x006f620000000000 */
[----:B------:R-:W-:Y:S05]  /*1190*/  WARPSYNC.ALL ;  /* 0x0000000000007948 */ /* 0x000fea0003800000 */
[----:B-----5:R-:W-:-:S05]  /*11a0*/  IMAD.SHL.U32 R4, R2, 0x4, RZ ;  /* 0x0000000402047824 */ /* 0x020fca00078e00ff */
[----:B------:R-:W1:Y:S01]  /*11b0*/  LDS R5, [R4+UR8] ;  /* 0x0000000804057984 */ /* 0x000e620008000800 */
[----:B------:R-:W-:Y:S01]  /*11c0*/  IADD3 R2, P1, R4, UR20, RZ ;  /* 0x0000001404027c10 */ /* 0x000fe2000ff3e0ff */
[----:B------:R-:W-:-:S04]  /*11d0*/  UMOV UR4, UR20 ;  /* 0x0000001400047c82 */ /* 0x000fc80008000000 */
[----:B----4-:R-:W-:Y:S01]  /*11e0*/  IMAD.X R3, RZ, RZ, UR21, P1 ;  /* 0x00000015ff037e24 */ /* 0x010fe200088e06ff */
[----:B------:R-:W-:-:S04]  /*11f0*/  UMOV UR5, UR21 ;  /* 0x0000001500057c82 */ /* 0x000fc80008000000 */
[----:B-1----:R1:W2:Y:S01]  /*1200*/  ATOMG.E.EXCH.STRONG.GPU PT, RZ, [R2], R5 ;  /* 0x0000000502ff73a8 */ /* 0x0022a200041ee100 */
[----:B------:R-:W-:-:S04]  /*1210*/  DEPBAR {5,4,3,2,1,0} ;  /* 0x0000003f0000791a */ /* 0x000fc80000000000 */
[----:B------:R1:W-:Y:S01]  /*1220*/  UTMACCTL.IV [UR4] ;  /* 0x00000000040079b9 */ /* 0x0003e20008000000 */
[----:B------:R-:W-:Y:S01]  /*1230*/  NOP ;  /* 0x0000000000007918 */ /* 0x000fe20000000000 */
.L_x_45:
[----:B------:R-:W-:Y:S05]  /*1240*/  @P0 BRA `(.L_x_46) ;  /* 0x00000000000c0947 */ /* 0x000fea0003800000 */
[----:B------:R0:W-:Y:S01]  /*1250*/  UTMACMDFLUSH ;  /* 0x00000000000079b7 */ /* 0x0001e20000000000 */
[----:B------:R-:W-:Y:S05]  /*1260*/  @P0 BRA `(.L_x_46) ;  /* 0x0000000000040947 */ /* 0x000fea0003800000 */
[----:B------:R-:W-:-:S04]  /*1270*/  DEPBAR.LE SB0, 0x0 ;  /* 0x000080000000791a */ /* 0x000fc80000000000 */
.L_x_46:
[----:B------:R-:W-:Y:S05]  /*1280*/  WARPSYNC.ALL ;  /* 0x0000000000007948 */ /* 0x000fea0003800000 */
[----:B--2---:R-:W-:Y:S01]  /*1290*/  BAR.SYNC.DEFER_BLOCKING 0x0 ;  /* 0x0000000000007b1d */ /* 0x004fe20000010000 */
[----:B------:R-:W-:Y:S01]  /*12a0*/  ISETP.GE.AND P0, PT, R8, 0x1, PT ;  /* 0x000000010800780c */ /* 0x000fe20003f06270 */
[----:B------:R-:W-:Y:S01]  /*12b0*/  USHF.L.U32 UR11, UR23, 0x6, URZ ;  /* 0x00000006170b7899 */ /* 0x000fe2000800063f */
[----:B------:R-:W-:Y:S01]  /*12c0*/  CS2R R24, SRZ ;  /* 0x0000000000187805 */ /* 0x000fe2000001ff00 */
[----:B------:R-:W-:Y:S01]  /*12d0*/  USHF.L.U32 UR26, UR22, 0x6, URZ ;  /* 0x00000006161a7899 */ /* 0x000fe2000800063f */
[----:B------:R-:W-:Y:S01]  /*12e0*/  CS2R R26, SRZ ;  /* 0x00000000001a7805 */ /* 0x000fe2000001ff00 */
[----:B------:R-:W-:Y:S01]  /*12f0*/  VOTEU.ALL UP0, P2 ;  /* 0x00000000003f7886 */ /* 0x000fe20001000000 */
[----:B-1----:R-:W-:Y:S01]  /*1300*/  UMOV UR4, 0x1 ;  /* 0x0000000100047882 */ /* 0x002fe20000000000 */
[----:B------:R-:W-:-:S02]  /*1310*/  CS2R R28, SRZ ;  /* 0x00000000001c7805 */ /* 0x000fc4000001ff00 */
[----:B------:R-:W-:Y:S02]  /*1320*/  CS2R R30, SRZ ;  /* 0x00000000001e7805 */ /* 0x000fe4000001ff00 */
[----:B------:R-:W-:Y:S01]  /*1330*/  CS2R R32, SRZ ;  /* 0x0000000000207805 */ /* 0x000fe2000001ff00 */
[----:B------:R-:W-:-:S04]  /*1340*/  @!UP0 UIADD3 UR4, -UR4, 0x100000, URZ ;  /* 0x0010000004048890 */ /* 0x000fc8000fffe13f */
[----:B------:R-:W-:Y:S02]  /*1350*/  @!UP0 USHF.L.U32 UR5, UR4, 0xb, URZ ;  /* 0x0000000b04058899 */ /* 0x000fe4000800063f */
[----:B------:R-:W-:Y:S01]  /*1360*/  @!UP0 USHF.L.U32 UR4, UR4, 0x1, URZ ;  /* 0x0000000104048899 */ /* 0x000fe2000800063f */
[----:B------:R-:W-:Y:S01]  /*1370*/  CS2R R34, SRZ ;  /* 0x0000000000227805 */ /* 0x000fe2000001ff00 */
[----:B------:R-:W-:Y:S01]  /*1380*/  VOTEU.ALL UP0, P2 ;  /* 0x00000000003f7886 */ /* 0x000fe20001000000 */
[----:B------:R-:W-:Y:S02]  /*1390*/  CS2R R36, SRZ ;  /* 0x0000000000247805 */ /* 0x000fe4000001ff00 */
[----:B------:R-:W-:Y:S01]  /*13a0*/  CS2R R38, SRZ ;  /* 0x0000000000267805 */ /* 0x000fe2000001ff00 */
[----:B------:R-:W1:Y:S06]  /*13b0*/  FENCE.VIEW.ASYNC.S ;  /* 0x00000000000073c6 */ /* 0x000e6c0000000000 */
[----:B-1----:R1:W2:Y:S01]  /*13c0*/  @!UP0 SYNCS.EXCH.64 URZ, [UR8+0x4000], UR4 ;  /* 0x00400004083f85b2 */ /* 0x0022a20008000100 */
[----:B------:R-:W-:Y:S05]  /*13d0*/  @!P0 BRA `(.L_x_47) ;  /* 0x0000000400548947 */ /* 0x000fea0003800000 */
[----:B------:R-:W-:Y:S01]  /*13e0*/  USHF.R.U32.HI UR12, URZ, 0x4, UR8 ;  /* 0x000000043f0c7899 */ /* 0x000fe20008011608 */
[----:B------:R-:W-:Y:S01]  /*13f0*/  SHF.R.U32.HI R8, RZ, 0x5, R0 ;  /* 0x00000005ff087819 */ /* 0x000fe20000011600 */
[----:B------:R-:W-:Y:S01]  /*1400*/  UIADD3 UR7, UR8, 0x2000, URZ ;  /* 0x0000200008077890 */ /* 0x000fe2000fffe03f */
[----:B------:R-:W-:Y:S01]  /*1410*/  CS2R R24, SRZ ;  /* 0x0000000000187805 */ /* 0x000fe2000001ff00 */
[----:B------:R-:W-:Y:S01]  /*1420*/  USGXT.U32 UR12, UR12, 0xe ;  /* 0x0000000e0c0c789a */ /* 0x000fe20008000000 */
[----:B------:R-:W-:Y:S01]  /*1430*/  CS2R R26, SRZ ;  /* 0x00000000001a7805 */ /* 0x000fe2000001ff00 */
[----:B-1----:R-:W-:Y:S01]  /*1440*/  UMOV UR4, URZ ;  /* 0x0000003f00047c82 */ /* 0x002fe20008000000 */
[----:B------:R-:W-:Y:S01]  /*1450*/  CS2R R28, SRZ ;  /* 0x00000000001c7805 */ /* 0x000fe2000001ff00 */
[----:B------:R-:W-:Y:S01]  /*1460*/  UIADD3 UR6, UP0, UR12, 0x2, URZ ;  /* 0x000000020c067890 */ /* 0x000fe2000ff1e03f */
[----:B------:R-:W-:Y:S02]  /*1470*/  CS2R R30, SRZ ;  /* 0x00000000001e7805 */ /* 0x000fe4000001ff00 */
[----:B------:R-:W-:-:S02]  /*1480*/  CS2R R32, SRZ ;  /* 0x0000000000207805 */ /* 0x000fc4000001ff00 */
[----:B------:R-:W-:Y:S01]  /*1490*/  CS2R R34, SRZ ;  /* 0x0000000000227805 */ /* 0x000fe2000001ff00 */
[----:B------:R-:W-:Y:S01]  /*14a0*/  UIADD3.X UR5, UR4, 0x40000040, URZ, UP0, !UPT ;  /* 0x4000004004057890 */ /* 0x000fe200087fe43f */
[----:B------:R-:W-:Y:S02]  /*14b0*/  CS2R R36, SRZ ;  /* 0x0000000000247805 */ /* 0x000fe4000001ff00 */
[----:B------:R-:W-:Y:S01]  /*14c0*/  CS2R R38, SRZ ;  /* 0x0000000000267805 */ /* 0x000fe2000001ff00 */
[----:B-----5:R-:W-:Y:S01]  /*14d0*/  IMAD.U32 R4, RZ, RZ, UR7 ;  /* 0x00000007ff047e24 */ /* 0x020fe2000f8e00ff */
[----:B------:R-:W-:Y:S01]  /*14e0*/  UMOV UR4, UR6 ;  /* 0x0000000600047c82 */ /* 0x000fe20008000000 */
[----:B------:R-:W-:Y:S01]  /*14f0*/  UMOV UR10, URZ ;  /* 0x0000003f000a7c82 */ /* 0x000fe20008000000 */
[----:B------:R-:W-:Y:S02]  /*1500*/  UIADD3.64 UR28, UR4, 0x2, URZ ;  /* 0x00000002041c7897 */ /* 0x000fe4000fffe03f */
[----:B------:R-:W-:-:S12]  /*1510*/  UIADD3.64 UR32, UR4, 0x4, URZ ;  /* 0x0000000404207897 */ /* 0x000fd8000fffe03f */
.L_x_49:
[----:B--2---:R-:W-:Y:S01]  /*1520*/  BAR.SYNC.DEFER_BLOCKING 0x0 ;  /* 0x0000000000007b1d */ /* 0x004fe20000010000 */
[----:B------:R-:W-:Y:S01]  /*1530*/  @!P2 IMAD.MOV.U32 R2, RZ, RZ, 0x4000 ;  /* 0x00004000ff02a424 */ /* 0x000fe200078e00ff */
[----:B------:R-:W-:Y:S02]  /*1540*/  ELECT P0, URZ, PT ;  /* 0x00000000003f782f */ /* 0x000fe40003800000 */
[----:B------:R-:W-:Y:S02]  /*1550*/  ELECT P1, URZ, PT ;  /* 0x00000000003f782f */ /* 0x000fe40003820000 */
[C---:B------:R-:W-:Y:S01]  /*1560*/  ISETP.LT.U32.AND P0, PT, R6.reuse, 0x20, P0 ;  /* 0x000000200600780c */ /* 0x040fe20000701070 */
[----:B------:R-:W-:Y:S01]  /*1570*/  UMOV UR27, UR10 ;  /* 0x0000000a001b7c82 */ /* 0x000fe20008000000 */
[----:B------:R-:W-:-:S11]  /*1580*/  ISETP.LT.U32.AND P1, PT, R6, 0x20, P1 ;  /* 0x000000200600780c */ /* 0x000fd60000f21070 */
[----:B------:R-:W-:Y:S02]  /*1590*/  VOTEU.ANY UP0, P0 ;  /* 0x00000000003f7886 */ /* 0x000fe40000000100 */
[----:B------:R-:W-:Y:S01]  /*15a0*/  VOTEU.ANY UP1, P1 ;  /* 0x00000000003f7886 */ /* 0x000fe20000820100 */
[----:B------:R-:W-:Y:S01]  /*15b0*/  VOTEU.ANY UP2, P1 ;  /* 0x00000000003f7886 */ /* 0x000fe20000840100 */
[----:B------:R1:W-:Y:S01]  /*15c0*/  @!P2 SYNCS.ARRIVE.TRANS64 RZ, [UR8+0x4000], R2 ;  /* 0x00400002ffffa9a7 */ /* 0x0003e20008000008 */
[----:B------:R2:W-:Y:S06]  /*15d0*/  MEMBAR.ALL.CTA ;  /* 0x0000000000007992 */ /* 0x0005ec0000008000 */
[----:B--2---:R-:W2:Y:S01]  /*15e0*/  FENCE.VIEW.ASYNC.S ;  /* 0x00000000000073c6 */ /* 0x004ea20000000000 */
[----:B------:R-:W-:-:S02]  /*15f0*/  @UP0 UIADD3 UR6, UR8, 0x2000, URZ ;  /* 0x0000200008060890 */ /* 0x000fc4000fffe03f */
[----:B------:R-:W-:Y:S01]  /*1600*/  @UP1 UIADD3 UR9, UR8, 0x4000, URZ ;  /* 0x0000400008091890 */ /* 0x000fe2000fffe03f */
[----:B------:R-:W-:Y:S01]  /*1610*/  @UP1 UMOV UR7, UR17 ;  /* 0x0000001100071c82 */ /* 0x000fe20008000000 */
[----:B------:R-:W-:Y:S02]  /*1620*/  @UP0 UIADD3 UR25, UR8, 0x4000, URZ ;  /* 0x0000400008190890 */ /* 0x000fe4000fffe03f */
[----:B------:R-:W-:Y:S01]  /*1630*/  @P0 IMAD.U32 R4, RZ, RZ, UR6 ;  /* 0x00000006ff040e24 */ /* 0x000fe2000f8e00ff */
[----:B------:R-:W-:Y:S01]  /*1640*/  @UP1 UMOV UR6, UR16 ;  /* 0x0000001000061c82 */ /* 0x000fe20008000000 */
[----:B--2---:R-:W-:Y:S01]  /*1650*/  VOTEU.ANY UP1, P0 ;  /* 0x00000000003f7886 */ /* 0x004fe20000020100 */
[----:B-1----:R-:W-:Y:S02]  /*1660*/  SHF.L.U32 R2, R7, 0x1f, RZ ;  /* 0x0000001f07027819 */ /* 0x002fe400000006ff */
[----:B------:R-:W-:Y:S01]  /*1670*/  @P0 R2UR UR24, R4 ;  /* 0x00000000041802ca */ /* 0x000fe200000e0000 */
[----:B------:R-:W-:Y:S06]  /*1680*/  BAR.SYNC.DEFER_BLOCKING 0x0 ;  /* 0x0000000000007b1d */ /* 0x000fec0000010000 */
[----:B------:R1:W-:Y:S02]  /*1690*/  @UP2 UTMALDG.2D [UR8], [UR6] ;  /* 0x00000008060025b4 */ /* 0x0003e40008008000 */
[----:B-1----:R-:W-:Y:S01]  /*16a0*/  @UP0 UMOV UR6, UR18 ;  /* 0x0000001200060c82 */ /* 0x002fe20008000000 */
[----:B------:R-:W-:Y:S01]  /*16b0*/  @UP0 UMOV UR7, UR19 ;  /* 0x0000001300070c82 */ /* 0x000fe20008000000 */
[----:B------:R-:W-:Y:S06]  /*16c0*/  BAR.SYNC.DEFER_BLOCKING 0x0 ;  /* 0x0000000000007b1d */ /* 0x000fec0000010000 */
[----:B------:R1:W-:Y:S02]  /*16d0*/  @UP1 UTMALDG.2D [UR24], [UR6] ;  /* 0x00000018060015b4 */ /* 0x0003e40008008000 */
[----:B------:R-:W-:Y:S06]  /*16e0*/  BAR.SYNC.DEFER_BLOCKING 0x0 ;  /* 0x0000000000007b1d */ /* 0x000fec0000010000 */
[----:B------:R-:W2:Y:S02]  /*16f0*/  SYNCS.PHASECHK.TRANS64.TRYWAIT P0, [UR8+0x4000], R2 ;  /* 0x00400002ff0075a7 */ /* 0x000ea40008000148 */
[----:B-12---:R-:W-:Y:S05]  /*1700*/  @!P0 BRA `(.L_x_48) ;  /* 0x0000000400308947 */ /* 0x006fea0003800000 */
.L_x_50:
[----:B----4-:R-:W-:Y:S01]  /*1710*/  LOP3.LUT R3, R8, 0x4, RZ, 0xc0, !PT ;  /* 0x0000000408037812 */ /* 0x010fe200078ec0ff */
[----:B------:R-:W-:Y:S02]  /*1720*/  WARPGROUP.DEPBAR.LE gsb0, 0x0 ;  /* 0x00008000000079c5 */ /* 0x000fe40000010000 */
[----:B------:R-:W-:Y:S01]  /*1730*/  WARPGROUP.ARRIVE ;  /* 0x00000000000079c5 */ /* 0x000fe20000000000 */
[----:B------:R-:W-:Y:S01]  /*1740*/  LEA.HI R3, R4, R3, RZ, 0x1c ;  /* 0x0000000304037211 */ /* 0x000fe200078fe0ff */
[----:B------:R-:W-:Y:S01]  /*1750*/  UMOV UR13, 0x40000040 ;  /* 0x40000040000d7882 */ /* 0x000fe20000000000 */
[----:B------:R-:W-:Y:S01]  /*1760*/  UIADD3 UR10, UR10, 0x40, URZ ;  /* 0x000000400a0a7890 */ /* 0x000fe2000fffe03f */
[----:B------:R-:W-:Y:S02]  /*1770*/  LOP3.LUT R7, R7, 0x1, RZ, 0x3c, !PT ;  /* 0x0000000107077812 */ /* 0x000fe400078e3cff */
[----:B------:R-:W-:Y:S01]  /*1780*/  LOP3.LUT R2, R3, 0x3fff, RZ, 0xc0, !PT ;  /* 0x00003fff03027812 */ /* 0x000fe200078ec0ff */
[----:B------:R-:W-:-:S03]  /*1790*/  IMAD.MOV.U32 R3, RZ, RZ, 0x40000040 ;  /* 0x40000040ff037424 */ /* 0x000fc600078e00ff */
[C---:B------:R-:W-:Y:S02]  /*17a0*/  R2UR UR14, R2.reuse ;  /* 0x00000000020e72ca */ /* 0x040fe400000e0000 */
[----:B------:R-:W-:Y:S01]  /*17b0*/  R2UR UR15, R3 ;  /* 0x00000000030f72ca */ /* 0x000fe200000e0000 */
[----:B------:R-:W-:Y:S01]  /*17c0*/  IMAD.MOV.U32 R3, RZ, RZ, RZ ;  /* 0x000000ffff037224 */ /* 0x000fe200078e00ff */
[----:B------:R-:W-:-:S04]  /*17d0*/  IADD3 R2, P0, R2, 0x80, RZ ;  /* 0x0000008002027810 */ /* 0x000fc80007f1e0ff */
[----:B------:R-:W-:Y:S01]  /*17e0*/  IADD3.X R3, R3, 0x40000040, RZ, P0, !PT ;  /* 0x4000004003037810 */ /* 0x000fe200007fe4ff */
[----:B------:R-:W-:Y:S01]  /*17f0*/  IMAD.MOV.U32 R5, RZ, RZ, R2 ;  /* 0x000000ffff057224 */ /* 0x000fe200078e0002 */
[----:B------:R-:W-:Y:S02]  /*1800*/  R2UR UR6, R2 ;  /* 0x00000000020672ca */ /* 0x000fe400000e0000 */
[----:B------:R-:W-:Y:S02]  /*1810*/  R2UR UR7, R3 ;  /* 0x00000000030772ca */ /* 0x000fe400000e0000 */
[----:B---3--:R-:W-:Y:S01]  /*1820*/  IADD3 R10, P0, R5, 0x80, RZ ;  /* 0x00000080050a7810 */ /* 0x008fe20007f1e0ff */
[----:B------:R-:W-:Y:S01]  /*1830*/  HGMMA.64x32x16.F32 R24, gdesc[UR12].tnspB, R24 ;  /* 0x406000000c1879f0 */ /* 0x000fe20008700818 */
[----:B------:R-:W-:Y:S02]  /*1840*/  IMAD.MOV.U32 R5, RZ, RZ, R3 ;  /* 0x000000ffff057224 */ /* 0x000fe400078e0003 */
[----:B------:R-:W-:-:S02]  /*1850*/  R2UR UR30, R10 ;  /* 0x000000000a1e72ca */ /* 0x000fc400000e0000 */
[----:B------:R-:W-:Y:S02]  /*1860*/  IMAD.X R11, RZ, RZ, R5, P0 ;  /* 0x000000ffff0b7224 */ /* 0x000fe400000e0605 */
[----:B------:R-:W-:Y:S02]  /*1870*/  IMAD.MOV.U32 R5, RZ, RZ, R2 ;  /* 0x000000ffff057224 */ /* 0x000fe400078e0002 */
[----:B------:R-:W1:Y:S01]  /*1880*/  LDC R2, c[0x0][0x230] ;  /* 0x00008c00ff027b82 */ /* 0x000e620000000800 */
[----:B------:R-:W-:Y:S02]  /*1890*/  R2UR UR31, R11 ;  /* 0x000000000b1f72ca */ /* 0x000fe400000e0000 */
[----:B------:R-:W-:-:S04]  /*18a0*/  IADD3 R10, P0, R5, 0x100, RZ ;  /* 0x00000100050a7810 */ /* 0x000fc80007f1e0ff */
[----:B------:R-:W-:Y:S01]  /*18b0*/  R2UR UR34, R10 ;  /* 0x000000000a2272ca */ /* 0x000fe200000e0000 */
[----:B------:R-:W-:-:S05]  /*18c0*/  IMAD.X R11, RZ, RZ, R3, P0 ;  /* 0x000000ffff0b7224 */ /* 0x000fca00000e0603 */
[----:B------:R-:W-:Y:S02]  /*18d0*/  R2UR UR35, R11 ;  /* 0x000000000b2372ca */ /* 0x000fe400000e0000 */
[----:B-1----:R-:W-:Y:S01]  /*18e0*/  ISETP.LE.AND P0, PT, R2, UR10, PT ;  /* 0x0000000a02007c0c */ /* 0x002fe2000bf03270 */
[----:B------:R-:W-:Y:S04]  /*18f0*/  HGMMA.64x32x16.F32 R24, gdesc[UR4].tnspB, R24 ;  /* 0x40600000041879f0 */ /* 0x000fe80008700818 */
[----:B------:R-:W-:Y:S06]  /*1900*/  HGMMA.64x32x16.F32 R24, gdesc[UR28].tnspB, R24 ;  /* 0x406000001c1879f0 */ /* 0x000fec0008700818 */
[----:B------:R-:W-:Y:S02]  /*1910*/  HGMMA.64x32x16.F32 R24, gdesc[UR32].tnspB, R24, gsb0 ;  /* 0x40600000201879f0 */ /* 0x000fe40008000818 */
[----:B------:R-:W-:Y:S05]  /*1920*/  @!P0 BRA `(.L_x_49) ;  /* 0xfffffff800fc8947 */ /* 0x000fea000383ffff */
.L_x_47:
[C---:B------:R-:W-:Y:S01]  /*1930*/  IMAD.SHL.U32 R2, R0.reuse, 0x40, RZ ;  /* 0x0000004000027824 */ /* 0x040fe200078e00ff */
[----:B-----5:R-:W-:Y:S01]  /*1940*/  SHF.R.U32.HI R4, RZ, 0x1, R0 ;  /* 0x00000001ff047819 */ /* 0x020fe20000011600 */
[----:B----4-:R-:W-:Y:S01]  /*1950*/  IMAD.SHL.U32 R3, R0, 0x10, RZ ;  /* 0x0000001000037824 */ /* 0x010fe200078e00ff */
[----:B------:R-:W-:Y:S02]  /*1960*/  WARPGROUP.DEPBAR.LE gsb0, 0x0 ;  /* 0x00008000000079c5 */ /* 0x000fe40000010000 */
[----:B------:R-:W-:Y:S01]  /*1970*/  LOP3.LUT R2, R2, 0x1800, RZ, 0xc0, !PT ;  /* 0x0000180002027812 */ /* 0x000fe200078ec0ff */
[----:B--2---:R-:W-:Y:S01]  /*1980*/  BAR.SYNC.DEFER_BLOCKING 0x0 ;  /* 0x0000000000007b1d */ /* 0x004fe20000010000 */
[----:B------:R-:W-:Y:S02]  /*1990*/  LOP3.LUT R5, R4, 0x40, RZ, 0xc0, !PT ;  /* 0x0000004004057812 */ /* 0x000fe400078ec0ff */
[----:B------:R-:W-:Y:S02]  /*19a0*/  ELECT P0, URZ, PT ;  /* 0x00000000003f782f */ /* 0x000fe40003800000 */
[----:B------:R-:W-:-:S02]  /*19b0*/  LOP3.LUT R2, R2, 0x70, R3, 0xf8, !PT ;  /* 0x0000007002027812 */ /* 0x000fc400078ef803 */
[----:B------:R-:W-:Y:S01]  /*19c0*/  LOP3.LUT R5, R5, 0x10, R0, 0xf8, !PT ;  /* 0x0000001005057812 */ /* 0x000fe200078ef800 */
[----:B------:R-:W-:Y:S01]  /*19d0*/  IMAD.SHL.U32 R0, R0, 0x80, RZ ;  /* 0x0000008000007824 */ /* 0x000fe200078e00ff */
[----:B------:R-:W-:Y:S01]  /*19e0*/  F2FP.F16.F32.PACK_AB R24, R25, R24 ;  /* 0x000000181918723e */ /* 0x000fe200000000ff */
[----:B------:R-:W-:Y:S01]  /*19f0*/  UMOV UR9, UR26 ;  /* 0x0000001a00097c82 */ /* 0x000fe20008000000 */
[----:B------:R-:W-:Y:S01]  /*1a00*/  LOP3.LUT R5, R2, R5, RZ, 0x3c, !PT ;  /* 0x0000000502057212 */ /* 0x000fe200078e3cff */
[----:B------:R-:W-:Y:S01]  /*1a10*/  UMOV UR10, UR11 ;  /* 0x0000000b000a7c82 */ /* 0x000fe20008000000 */
[----:B------:R-:W-:Y:S02]  /*1a20*/  F2FP.F16.F32.PACK_AB R25, R27, R26 ;  /* 0x0000001a1b19723e */ /* 0x000fe400000000ff */
[----:B------:R-:W-:Y:S02]  /*1a30*/  LOP3.LUT R0, R5, 0x780, R0, 0xf8, !PT ;  /* 0x0000078005007812 */ /* 0x000fe400078ef800 */
[----:B------:R-:W-:-:S02]  /*1a40*/  F2FP.F16.F32.PACK_AB R32, R33, R32 ;  /* 0x000000202120723e */ /* 0x000fc400000000ff */
[C---:B------:R-:W-:Y:S01]  /*1a50*/  LOP3.LUT R2, R0.reuse, 0x20, RZ, 0x3c, !PT ;  /* 0x0000002000027812 */ /* 0x040fe200078e3cff */
[----:B------:R-:W-:Y:S01]  /*1a60*/  VIADD R0, R0, UR8 ;  /* 0x0000000800007c36 */ /* 0x000fe20008000000 */
[----:B------:R-:W-:Y:S02]  /*1a70*/  F2FP.F16.F32.PACK_AB R26, R29, R28 ;  /* 0x0000001c1d1a723e */ /* 0x000fe400000000ff */
[----:B------:R-:W-:Y:S01]  /*1a80*/  F2FP.F16.F32.PACK_AB R27, R31, R30 ;  /* 0x0000001e1f1b723e */ /* 0x000fe200000000ff */
[----:B------:R-:W-:Y:S01]  /*1a90*/  VIADD R2, R2, UR8 ;  /* 0x0000000802027c36 */ /* 0x000fe20008000000 */
[----:B------:R-:W-:Y:S01]  /*1aa0*/  F2FP.F16.F32.PACK_AB R33, R35, R34 ;  /* 0x000000222321723e */ /* 0x000fe200000000ff */
[----:B------:R-:W2:Y:S01]  /*1ab0*/  @!P2 SYNCS.CCTL.IV [UR8+0x4000] ;  /* 0x00400000ff00a9b1 */ /* 0x000ea20008000008 */
[----:B------:R-:W-:Y:S01]  /*1ac0*/  F2FP.F16.F32.PACK_AB R34, R37, R36 ;  /* 0x000000242522723e */ /* 0x000fe200000000ff */
[----:B--2---:R-:W-:Y:S01]  /*1ad0*/  STSM.16.M88.4 [R0], R24 ;  /* 0x0000001800007844 */ /* 0x004fe20000000200 */
[----:B------:R-:W-:-:S02]  /*1ae0*/  F2FP.F16.F32.PACK_AB R35, R39, R38 ;  /* 0x000000262723723e */ /* 0x000fc400000000ff */
[----:B------:R-:W-:-:S03]  /*1af0*/  ISETP.LT.U32.AND P0, PT, R6, 0x20, P0 ;  /* 0x000000200600780c */ /* 0x000fc60000701070 */
[----:B------:R-:W-:Y:S01]  /*1b00*/  STSM.16.M88.4 [R2], R32 ;  /* 0x0000002002007844 */ /* 0x000fe20000000200 */
[----:B------:R2:W-:Y:S06]  /*1b10*/  MEMBAR.ALL.CTA ;  /* 0x0000000000007992 */ /* 0x0005ec0000008000 */
[----:B--2---:R-:W2:Y:S03]  /*1b20*/  FENCE.VIEW.ASYNC.S ;  /* 0x00000000000073c6 */ /* 0x004ea60000000000 */
[----:B--2---:R-:W-:Y:S01]  /*1b30*/  VOTEU.ANY UP0, P0 ;  /* 0x00000000003f7886 */ /* 0x004fe20000000100 */
[----:B------:R-:W-:-:S04]  /*1b40*/  VOTEU.ANY UP1, P0 ;  /* 0x00000000003f7886 */ /* 0x000fc80000020100 */
[----:B-1----:R-:W-:Y:S01]  /*1b50*/  @UP0 UMOV UR4, UR20 ;  /* 0x0000001400040c82 */ /* 0x002fe20008000000 */
[----:B------:R-:W-:Y:S01]  /*1b60*/  @UP0 UMOV UR5, UR21 ;  /* 0x0000001500050c82 */ /* 0x000fe20008000000 */
[----:B------:R-:W-:Y:S06]  /*1b70*/  BAR.SYNC.DEFER_BLOCKING 0x0 ;  /* 0x0000000000007b1d */ /* 0x000fec0000010000 */
[----:B------:R1:W-:Y:S01]  /*1b80*/  @UP1 UTMASTG.2D [UR8], [UR4] ;  /* 0x00000008040013b5 */ /* 0x0003e20008008000 */
[----:B------:R0:W-:Y:S01]  /*1b90*/  UTMACMDFLUSH ;  /* 0x00000000000079b7 */ /* 0x0001e20000000000 */
[----:B------:R-:W-:-:S04]  /*1ba0*/  DEPBAR.LE SB0, 0x0 ;  /* 0x000080000000791a */ /* 0x000fc80000000000 */
[----:B------:R-:W-:Y:S06]  /*1bb0*/  BAR.SYNC.DEFER_BLOCKING 0x0 ;  /* 0x0000000000007b1d */ /* 0x000fec0000010000 */
[----:B-1----:R-:W-:Y:S05]  /*1bc0*/  EXIT ;  /* 0x000000000000794d */ /* 0x002fea0003800000 */
.L_x_48:
[----:B------:R-:W1:Y:S02]  /*1bd0*/  SYNCS.PHASECHK.TRANS64.TRYWAIT P0, [UR8+0x4000], R2 ;  /* 0x00400002ff0075a7 */ /* 0x000e640008000148 */
[----:B-1----:R-:W-:Y:S05]  /*1be0*/  @!P0 BRA `(.L_x_48) ;  /* 0xfffffffc00f88947 */ /* 0x002fea000383ffff */
[----:B------:R-:W-:Y:S05]  /*1bf0*/  BRA `(.L_x_50) ;  /* 0xfffffff800c47947 */ /* 0x000fea000383ffff */
.L_x_51:
[----:B------:R-:W-:-:S00]  /*1c00*/  BRA `(.L_x_51) ;  /* 0xfffffffc00fc7947 */ /* 0x000fc0000383ffff */
[----:B------:R-:W-:-:S00]  /*1c10*/  NOP ;  /* 0x0000000000007918 */ /* 0x000fc00000000000 */
        /* <DEDUP_REMOVED lines=14> */
.L_x_52:


//--------------------- .nv.shared.gluon_wgmma    --------------------------
	.section	.nv.shared.gluon_wgmma,"aw",@nobits
	.sectionflags	@""
	.align	16
	.zero		1024


//--------------------- .nv.shared.reserved.0     --------------------------
	.section	.nv.shared.reserved.0,"aw",@nobits
	.weak		__nv_reservedSMEM_offset_0_alias
	.size		__nv_reservedSMEM_offset_0_alias, 0, 0
	.other		__nv_reservedSMEM_offset_0_alias,@"STO_CUDA_RESERVED_SHARED STV_DEFAULT"
__nv_reservedSMEM_offset_0_alias:
	.zero		0


//--------------------- .nv.constant0.gluon_wgmma --------------------------
	.section	.nv.constant0.gluon_wgmma,"a",@progbits
	.sectionflags	@""
	.align	4
.nv.constant0.gluon_wgmma:
	.zero		608


//--------------------- SYMBOLS --------------------------

	.type		.nv.reservedSmem.offset0,@object
	.size		.nv.reservedSmem.offset0,0x4
